	.target	sm_80

	.elftype	@"ET_EXEC"


//--------------------- .note.nv.tkinfo           --------------------------
	.section	.note.nv.tkinfo,"",@"SHT_NOTE"
	.sectionflags	@"SHF_NOTE_NV_TKINFO"
	.tkinfo
        /*0018*/ 	.word	0x00000002
        /*0030*/ 	.string	""
        /*0030*/ 	.string	"ptxas"
        /*0030*/ 	.string	"Cuda compilation tools, release 13.0, V13.0.88"
        /*0030*/ 	.string	"Build cuda_13.0.r13.0/compiler.36424714_0"
        /*0030*/ 	.string	"-v  -suppress-debug-info  -lineinfo  -arch sm_80 "



//--------------------- .note.nv.cuinfo           --------------------------
	.section	.note.nv.cuinfo,"",@"SHT_NOTE"
	.sectionflags	@"SHF_NOTE_NV_CUINFO"
        /*0018*/ 	.short	0x0002
        /*001a*/ 	.short	0x0050
        /*001c*/ 	.short	0x0082
	.zero		2


//--------------------- .nv.info                  --------------------------
	.section	.nv.info,"",@"SHT_CUDA_INFO"
	.align	4


	//----- nvinfo : EIATTR_REGCOUNT
	.align		4
        /*0000*/ 	.byte	0x04, 0x2f
        /*0002*/ 	.short	(.L_2 - .L_1)
	.align		4
.L_1:
        /*0004*/ 	.word	index@(attn_fwd)
        /*0008*/ 	.word	0x0000007e


	//----- nvinfo : EIATTR_FRAME_SIZE
	.align		4
.L_2:
        /*000c*/ 	.byte	0x04, 0x11
        /*000e*/ 	.short	(.L_4 - .L_3)
	.align		4
.L_3:
        /*0010*/ 	.word	index@(attn_fwd)
        /*0014*/ 	.word	0x00000000


	//----- nvinfo : EIATTR_MIN_STACK_SIZE
	.align		4
.L_4:
        /*0018*/ 	.byte	0x04, 0x12
        /*001a*/ 	.short	(.L_6 - .L_5)
	.align		4
.L_5:
        /*001c*/ 	.word	index@(attn_fwd)
        /*0020*/ 	.word	0x00000000
.L_6:


//--------------------- .nv.info.attn_fwd         --------------------------
	.section	.nv.info.attn_fwd,"",@"SHT_CUDA_INFO"
	.sectionflags	@""
	.align	4


	//----- nvinfo : EIATTR_CUDA_API_VERSION
	.align		4
        /*0000*/ 	.byte	0x04, 0x37
        /*0002*/ 	.short	(.L_8 - .L_7)
.L_7:
        /*0004*/ 	.word	0x00000082


	//----- nvinfo : EIATTR_SW2861232_WAR
	.align		4
.L_8:
        /*0008*/ 	.byte	0x01, 0x35
	.zero		2


	//----- nvinfo : EIATTR_PARAM_CBANK
	.align		4
        /*000c*/ 	.byte	0x04, 0x0a
        /*000e*/ 	.short	(.L_10 - .L_9)
	.align		4
.L_9:
        /*0010*/ 	.word	index@(.nv.constant0.attn_fwd)
        /*0014*/ 	.short	0x0160
        /*0016*/ 	.short	0x0088


	//----- nvinfo : EIATTR_CBANK_PARAM_SIZE
	.align		4
.L_10:
        /*0018*/ 	.byte	0x03, 0x19
        /*001a*/ 	.short	0x0088


	//----- nvinfo : EIATTR_KPARAM_INFO
	.align		4
        /*001c*/ 	.byte	0x04, 0x17
        /*001e*/ 	.short	(.L_12 - .L_11)
.L_11:
        /*0020*/ 	.word	0x00000000
        /*0024*/ 	.short	0x0019
        /*0026*/ 	.short	0x0080
        /*0028*/ 	.byte	0x00, 0xf4, 0x21, 0x00


	//----- nvinfo : EIATTR_KPARAM_INFO
	.align		4
.L_12:
        /*002c*/ 	.byte	0x04, 0x17
        /*002e*/ 	.short	(.L_14 - .L_13)
.L_13:
        /*0030*/ 	.word	0x00000000
        /*0034*/ 	.short	0x0018
        /*0036*/ 	.short	0x0078
        /*0038*/ 	.byte	0x00, 0xf4, 0x21, 0x00


	//----- nvinfo : EIATTR_KPARAM_INFO
	.align		4
.L_14:
        /*003c*/ 	.byte	0x04, 0x17
        /*003e*/ 	.short	(.L_16 - .L_15)
.L_15:
        /*0040*/ 	.word	0x00000000
        /*0044*/ 	.short	0x0017
        /*0046*/ 	.short	0x0070
        /*0048*/ 	.byte	0x00, 0xf0, 0x11, 0x00


	//----- nvinfo : EIATTR_KPARAM_INFO
	.align		4
.L_16:
        /*004c*/ 	.byte	0x04, 0x17
        /*004e*/ 	.short	(.L_18 - .L_17)
.L_17:
        /*0050*/ 	.word	0x00000000
        /*0054*/ 	.short	0x0016
        /*0056*/ 	.short	0x006c
        /*0058*/ 	.byte	0x00, 0xf0, 0x11, 0x00


	//----- nvinfo : EIATTR_KPARAM_INFO
	.align		4
.L_18:
        /*005c*/ 	.byte	0x04, 0x17
        /*005e*/ 	.short	(.L_20 - .L_19)
.L_19:
        /*0060*/ 	.word	0x00000000
        /*0064*/ 	.short	0x0015
        /*0066*/ 	.short	0x0068
        /*0068*/ 	.byte	0x00, 0xf0, 0x11, 0x00


	//----- nvinfo : EIATTR_KPARAM_INFO
	.align		4
.L_20:
        /*006c*/ 	.byte	0x04, 0x17
        /*006e*/ 	.short	(.L_22 - .L_21)
.L_21:
        /*0070*/ 	.word	0x00000000
        /*0074*/ 	.short	0x0014
        /*0076*/ 	.short	0x0064
        /*0078*/ 	.byte	0x00, 0xf0, 0x11, 0x00


	//----- nvinfo : EIATTR_KPARAM_INFO
	.align		4
.L_22:
        /*007c*/ 	.byte	0x04, 0x17
        /*007e*/ 	.short	(.L_24 - .L_23)
.L_23:
        /*0080*/ 	.word	0x00000000
        /*0084*/ 	.short	0x0013
        /*0086*/ 	.short	0x0060
        /*0088*/ 	.byte	0x00, 0xf0, 0x11, 0x00


	//----- nvinfo : EIATTR_KPARAM_INFO
	.align		4
.L_24:
        /*008c*/ 	.byte	0x04, 0x17
        /*008e*/ 	.short	(.L_26 - .L_25)
.L_25:
        /*0090*/ 	.word	0x00000000
        /*0094*/ 	.short	0x0012
        /*0096*/ 	.short	0x005c
        /*0098*/ 	.byte	0x00, 0xf0, 0x11, 0x00


	//----- nvinfo : EIATTR_KPARAM_INFO
	.align		4
.L_26:
        /*009c*/ 	.byte	0x04, 0x17
        /*009e*/ 	.short	(.L_28 - .L_27)
.L_27:
        /*00a0*/ 	.word	0x00000000
        /*00a4*/ 	.short	0x0011
        /*00a6*/ 	.short	0x0058
        /*00a8*/ 	.byte	0x00, 0xf0, 0x11, 0x00


	//----- nvinfo : EIATTR_KPARAM_INFO
	.align		4
.L_28:
        /*00ac*/ 	.byte	0x04, 0x17
        /*00ae*/ 	.short	(.L_30 - .L_29)
.L_29:
        /*00b0*/ 	.word	0x00000000
        /*00b4*/ 	.short	0x0010
        /*00b6*/ 	.short	0x0054
        /*00b8*/ 	.byte	0x00, 0xf0, 0x11, 0x00


	//----- nvinfo : EIATTR_KPARAM_INFO
	.align		4
.L_30:
        /*00bc*/ 	.byte	0x04, 0x17
        /*00be*/ 	.short	(.L_32 - .L_31)
.L_31:
        /*00c0*/ 	.word	0x00000000
        /*00c4*/ 	.short	0x000f
        /*00c6*/ 	.short	0x0050
        /*00c8*/ 	.byte	0x00, 0xf0, 0x11, 0x00


	//----- nvinfo : EIATTR_KPARAM_INFO
	.align		4
.L_32:
        /*00cc*/ 	.byte	0x04, 0x17
        /*00ce*/ 	.short	(.L_34 - .L_33)
.L_33:
        /*00d0*/ 	.word	0x00000000
        /*00d4*/ 	.short	0x000e
        /*00d6*/ 	.short	0x004c
        /*00d8*/ 	.byte	0x00, 0xf0, 0x11, 0x00


	//----- nvinfo : EIATTR_KPARAM_INFO
	.align		4
.L_34:
        /*00dc*/ 	.byte	0x04, 0x17
        /*00de*/ 	.short	(.L_36 - .L_35)
.L_35:
        /*00e0*/ 	.word	0x00000000
        /*00e4*/ 	.short	0x000d
        /*00e6*/ 	.short	0x0048
        /*00e8*/ 	.byte	0x00, 0xf0, 0x11, 0x00


	//----- nvinfo : EIATTR_KPARAM_INFO
	.align		4
.L_36:
        /*00ec*/ 	.byte	0x04, 0x17
        /*00ee*/ 	.short	(.L_38 - .L_37)
.L_37:
        /*00f0*/ 	.word	0x00000000
        /*00f4*/ 	.short	0x000c
        /*00f6*/ 	.short	0x0044
        /*00f8*/ 	.byte	0x00, 0xf0, 0x11, 0x00


	//----- nvinfo : EIATTR_KPARAM_INFO
	.align		4
.L_38:
        /*00fc*/ 	.byte	0x04, 0x17
        /*00fe*/ 	.short	(.L_40 - .L_39)
.L_39:
        /*0100*/ 	.word	0x00000000
        /*0104*/ 	.short	0x000b
        /*0106*/ 	.short	0x0040
        /*0108*/ 	.byte	0x00, 0xf0, 0x11, 0x00


	//----- nvinfo : EIATTR_KPARAM_INFO
	.align		4
.L_40:
        /*010c*/ 	.byte	0x04, 0x17
        /*010e*/ 	.short	(.L_42 - .L_41)
.L_41:
        /*0110*/ 	.word	0x00000000
        /*0114*/ 	.short	0x000a
        /*0116*/ 	.short	0x003c
        /*0118*/ 	.byte	0x00, 0xf0, 0x11, 0x00


	//----- nvinfo : EIATTR_KPARAM_INFO
	.align		4
.L_42:
        /*011c*/ 	.byte	0x04, 0x17
        /*011e*/ 	.short	(.L_44 - .L_43)
.L_43:
        /*0120*/ 	.word	0x00000000
        /*0124*/ 	.short	0x0009
        /*0126*/ 	.short	0x0038
        /*0128*/ 	.byte	0x00, 0xf0, 0x11, 0x00


	//----- nvinfo : EIATTR_KPARAM_INFO
	.align		4
.L_44:
        /*012c*/ 	.byte	0x04, 0x17
        /*012e*/ 	.short	(.L_46 - .L_45)
.L_45:
        /*0130*/ 	.word	0x00000000
        /*0134*/ 	.short	0x0008
        /*0136*/ 	.short	0x0034
        /*0138*/ 	.byte	0x00, 0xf0, 0x11, 0x00


	//----- nvinfo : EIATTR_KPARAM_INFO
	.align		4
.L_46:
        /*013c*/ 	.byte	0x04, 0x17
        /*013e*/ 	.short	(.L_48 - .L_47)
.L_47:
        /*0140*/ 	.word	0x00000000
        /*0144*/ 	.short	0x0007
        /*0146*/ 	.short	0x0030
        /*0148*/ 	.byte	0x00, 0xf0, 0x11, 0x00


	//----- nvinfo : EIATTR_KPARAM_INFO
	.align		4
.L_48:
        /*014c*/ 	.byte	0x04, 0x17
        /*014e*/ 	.short	(.L_50 - .L_49)
.L_49:
        /*0150*/ 	.word	0x00000000
        /*0154*/ 	.short	0x0006
        /*0156*/ 	.short	0x002c
        /*0158*/ 	.byte	0x00, 0xf0, 0x11, 0x00


	//----- nvinfo : EIATTR_KPARAM_INFO
	.align		4
.L_50:
        /*015c*/ 	.byte	0x04, 0x17
        /*015e*/ 	.short	(.L_52 - .L_51)
.L_51:
        /*0160*/ 	.word	0x00000000
        /*0164*/ 	.short	0x0005
        /*0166*/ 	.short	0x0028
        /*0168*/ 	.byte	0x00, 0xf0, 0x11, 0x00


	//----- nvinfo : EIATTR_KPARAM_INFO
	.align		4
.L_52:
        /*016c*/ 	.byte	0x04, 0x17
        /*016e*/ 	.short	(.L_54 - .L_53)
.L_53:
        /*0170*/ 	.word	0x00000000
        /*0174*/ 	.short	0x0004
        /*0176*/ 	.short	0x0020
        /*0178*/ 	.byte	0x00, 0xf4, 0x21, 0x00


	//----- nvinfo : EIATTR_KPARAM_INFO
	.align		4
.L_54:
        /*017c*/ 	.byte	0x04, 0x17
        /*017e*/ 	.short	(.L_56 - .L_55)
.L_55:
        /*0180*/ 	.word	0x00000000
        /*0184*/ 	.short	0x0003
        /*0186*/ 	.short	0x0018
        /*0188*/ 	.byte	0x00, 0xf4, 0x21, 0x00


	//----- nvinfo : EIATTR_KPARAM_INFO
	.align		4
.L_56:
        /*018c*/ 	.byte	0x04, 0x17
        /*018e*/ 	.short	(.L_58 - .L_57)
.L_57:
        /*0190*/ 	.word	0x00000000
        /*0194*/ 	.short	0x0002
        /*0196*/ 	.short	0x0010
        /*0198*/ 	.byte	0x00, 0xf4, 0x21, 0x00


	//----- nvinfo : EIATTR_KPARAM_INFO
	.align		4
.L_58:
        /*019c*/ 	.byte	0x04, 0x17
        /*019e*/ 	.short	(.L_60 - .L_59)
.L_59:
        /*01a0*/ 	.word	0x00000000
        /*01a4*/ 	.short	0x0001
        /*01a6*/ 	.short	0x0008
        /*01a8*/ 	.byte	0x00, 0xf4, 0x21, 0x00


	//----- nvinfo : EIATTR_KPARAM_INFO
	.align		4
.L_60:
        /*01ac*/ 	.byte	0x04, 0x17
        /*01ae*/ 	.short	(.L_62 - .L_61)
.L_61:
        /*01b0*/ 	.word	0x00000000
        /*01b4*/ 	.short	0x0000
        /*01b6*/ 	.short	0x0000
        /*01b8*/ 	.byte	0x00, 0xf4, 0x21, 0x00


	//----- nvinfo : EIATTR_MAXREG_COUNT
	.align		4
.L_62:
        /*01bc*/ 	.byte	0x03, 0x1b
        /*01be*/ 	.short	0x00ff


	//----- nvinfo : EIATTR_NUM_BARRIERS
	.align		4
        /*01c0*/ 	.byte	0x02, 0x4c
        /*01c2*/ 	.byte	0x01
	.zero		1


	//----- nvinfo : EIATTR_MERCURY_ISA_VERSION
	.align		4
        /*01c4*/ 	.byte	0x03, 0x5f
        /*01c6*/ 	.short	0x0000


	//----- nvinfo : EIATTR_COOP_GROUP_MASK_REGIDS
	.align		4
        /*01c8*/ 	.byte	0x04, 0x29
        /*01ca*/ 	.short	(.L_64 - .L_63)


	//   ....[0]....
.L_63:
        /*01cc*/ 	.word	0xffffffff


	//   ....[1]....
        /*01d0*/ 	.word	0xffffffff


	//   ....[2]....
        /*01d4*/ 	.word	0xffffffff


	//   ....[3]....
        /*01d8*/ 	.word	0xffffffff


	//   ....[4]....
        /*01dc*/ 	.word	0xffffffff


	//   ....[5]....
        /*01e0*/ 	.word	0xffffffff


	//   ....[6]....
        /*01e4*/ 	.word	0xffffffff


	//   ....[7]....
        /*01e8*/ 	.word	0xffffffff


	//   ....[8]....
        /*01ec*/ 	.word	0xffffffff


	//   ....[9]....
        /*01f0*/ 	.word	0xffffffff


	//   ....[10]....
        /*01f4*/ 	.word	0xffffffff


	//   ....[11]....
        /*01f8*/ 	.word	0xffffffff


	//   ....[12]....
        /*01fc*/ 	.word	0xffffffff


	//   ....[13]....
        /*0200*/ 	.word	0xffffffff


	//   ....[14]....
        /*0204*/ 	.word	0xffffffff


	//   ....[15]....
        /*0208*/ 	.word	0xffffffff


	//----- nvinfo : EIATTR_COOP_GROUP_INSTR_OFFSETS
	.align		4
.L_64:
        /*020c*/ 	.byte	0x04, 0x28
        /*020e*/ 	.short	(.L_66 - .L_65)


	//   ....[0]....
.L_65:
        /*0210*/ 	.word	0x00001800


	//   ....[1]....
        /*0214*/ 	.word	0x00001920


	//   ....[2]....
        /*0218*/ 	.word	0x00001950


	//   ....[3]....
        /*021c*/ 	.word	0x00001ab0


	//   ....[4]....
        /*0220*/ 	.word	0x00001bf0


	//   ....[5]....
        /*0224*/ 	.word	0x00001c50


	//   ....[6]....
        /*0228*/ 	.word	0x00001d10


	//   ....[7]....
        /*022c*/ 	.word	0x00001d60


	//   ....[8]....
        /*0230*/ 	.word	0x00001fc0


	//   ....[9]....
        /*0234*/ 	.word	0x00002100


	//   ....[10]....
        /*0238*/ 	.word	0x00002190


	//   ....[11]....
        /*023c*/ 	.word	0x00002260


	//   ....[12]....
        /*0240*/ 	.word	0x00002410


	//   ....[13]....
        /*0244*/ 	.word	0x00002450


	//   ....[14]....
        /*0248*/ 	.word	0x00002480


	//   ....[15]....
        /*024c*/ 	.word	0x000024b0


	//----- nvinfo : EIATTR_EXIT_INSTR_OFFSETS
	.align		4
.L_66:
        /*0250*/ 	.byte	0x04, 0x1c
        /*0252*/ 	.short	(.L_68 - .L_67)


	//   ....[0]....
.L_67:
        /*0254*/ 	.word	0x000042e0


	//----- nvinfo : EIATTR_REQNTID
	.align		4
.L_68:
        /*0258*/ 	.byte	0x04, 0x10
        /*025a*/ 	.short	(.L_70 - .L_69)
.L_69:
        /*025c*/ 	.word	0x00000100
        /*0260*/ 	.word	0x00000001
        /*0264*/ 	.word	0x00000001
.L_70:


//--------------------- .nv.callgraph             --------------------------
	.section	.nv.callgraph,"",@"SHT_CUDA_CALLGRAPH"
	.align	4
	.sectionentsize	8
	.align		4
        /*0000*/ 	.word	0x00000000
	.align		4
        /*0004*/ 	.word	0xffffffff
	.align		4
        /*0008*/ 	.word	0x00000000
	.align		4
        /*000c*/ 	.word	0xfffffffe
	.align		4
        /*0010*/ 	.word	0x00000000
	.align		4
        /*0014*/ 	.word	0xfffffffd
	.align		4
        /*0018*/ 	.word	0x00000000
	.align		4
        /*001c*/ 	.word	0xfffffffc


//--------------------- .nv.rel.action            --------------------------
	.section	.nv.rel.action,"",@"SHT_CUDA_RELOCINFO"
	.align	8
	.sectionentsize	8
        /*0000*/ 	.byte	0x73, 0x00, 0x00, 0x00, 0x00, 0x00, 0x00, 0x00, 0x00, 0x00, 0x00, 0x11, 0x25, 0x00, 0x05, 0x36


//--------------------- .nv.constant4             --------------------------
	.section	.nv.constant4,"a",@progbits
	.align	8
	.align		8
.nv.constant4:
        /*0000*/ 	.dword	_$_str


//--------------------- .nv.constant0.attn_fwd    --------------------------
	.section	.nv.constant0.attn_fwd,"a",@progbits
	.sectionflags	@""
	.align	4
.nv.constant0.attn_fwd:
	.zero		488


//--------------------- .text.attn_fwd            --------------------------
	.section	.text.attn_fwd,"ax",@progbits
	.sectioninfo	@"SHI_REGISTERS=126"
	.align	128
        .global         attn_fwd
        .type           attn_fwd,@function
        .size           attn_fwd,(.L_x_3 - attn_fwd)
        .other          attn_fwd,@"STO_CUDA_ENTRY STV_DEFAULT"
attn_fwd:
.text.attn_fwd:
[----:B------:R-:W-:Y:S02]  /*0000*/  MOV R1, c[0x0][0x28] ;  /* 0x00000a0000017a02 */ /* 0x000fe40000000f00 */
[----:B------:R-:W0:Y:S01]  /*0010*/  S2R R3, SR_CTAID.X ;  /* 0x0000000000037919 */ /* 0x000e220000002500 */
[----:B------:R-:W-:Y:S01]  /*0020*/  IMAD.MOV.U32 R29, RZ, RZ, c[0x0][0x198] ;  /* 0x00006600ff1d7624 */ /* 0x000fe200078e00ff */
[----:B------:R-:W-:Y:S02]  /*0030*/  ULDC.64 UR6, c[0x0][0x118] ;  /* 0x0000460000067ab9 */ /* 0x000fe40000000a00 */
[----:B------:R-:W0:Y:S01]  /*0040*/  S2R R0, SR_TID.X ;  /* 0x0000000000007919 */ /* 0x000e220000002100 */
[C---:B------:R-:W-:Y:S01]  /*0050*/  IMAD R21, R29.reuse, 0xc, RZ ;  /* 0x0000000c1d157824 */ /* 0x040fe200078e02ff */
[C---:B------:R-:W-:Y:S01]  /*0060*/  SHF.L.U32 R23, R29.reuse, 0x4, RZ ;  /* 0x000000041d177819 */ /* 0x040fe200000006ff */
[C---:B------:R-:W-:Y:S01]  /*0070*/  IMAD R13, R29.reuse, 0x22, RZ ;  /* 0x000000221d0d7824 */ /* 0x040fe200078e02ff */
[----:B------:R-:W1:Y:S01]  /*0080*/  S2R R2, SR_CTAID.Y ;  /* 0x0000000000027919 */ /* 0x000e620000002600 */
[C---:B------:R-:W-:Y:S01]  /*0090*/  IMAD R11, R29.reuse, 0x3, RZ ;  /* 0x000000031d0b7824 */ /* 0x040fe200078e02ff */
[C---:B------:R-:W-:Y:S01]  /*00a0*/  SHF.L.U32 R9, R29.reuse, 0x1, RZ ;  /* 0x000000011d097819 */ /* 0x040fe200000006ff */
[C---:B------:R-:W-:Y:S01]  /*00b0*/  IMAD R17, R29.reuse, 0x24, RZ ;  /* 0x000000241d117824 */ /* 0x040fe200078e02ff */
[C---:B------:R-:W-:Y:S01]  /*00c0*/  SHF.L.U32 R19, R29.reuse, 0x3, RZ ;  /* 0x000000031d137819 */ /* 0x040fe200000006ff */
[----:B------:R-:W-:-:S02]  /*00d0*/  IMAD R27, R29, 0x18, RZ ;  /* 0x000000181d1b7824 */ /* 0x000fc400078e02ff */
[C---:B------:R-:W-:Y:S02]  /*00e0*/  IMAD R85, R29.reuse, 0x30, RZ ;  /* 0x000000301d557824 */ /* 0x040fe400078e02ff */
[C---:B------:R-:W-:Y:S02]  /*00f0*/  IMAD R45, R29.reuse, 0xe, RZ ;  /* 0x0000000e1d2d7824 */ /* 0x040fe400078e02ff */
[C---:B------:R-:W-:Y:S02]  /*0100*/  IMAD R39, R29.reuse, 0xa, RZ ;  /* 0x0000000a1d277824 */ /* 0x040fe400078e02ff */
[C---:B------:R-:W-:Y:S02]  /*0110*/  IMAD R33, R29.reuse, 0x28, RZ ;  /* 0x000000281d217824 */ /* 0x040fe400078e02ff */
[C---:B------:R-:W-:Y:S02]  /*0120*/  IMAD.SHL.U32 R15, R29.reuse, 0x4, RZ ;  /* 0x000000041d0f7824 */ /* 0x040fe400078e00ff */
[----:B------:R-:W-:-:S02]  /*0130*/  IMAD R25, R29, 0x5, RZ ;  /* 0x000000051d197824 */ /* 0x000fc400078e02ff */
[C---:B------:R-:W-:Y:S01]  /*0140*/  IMAD R35, R29.reuse, 0x7, RZ ;  /* 0x000000071d237824 */ /* 0x040fe200078e02ff */
[----:B0-----:R-:W-:Y:S01]  /*0150*/  PRMT R83, R0, 0x6540, R3 ;  /* 0x0000654000537816 */ /* 0x001fe20000000003 */
[C---:B------:R-:W-:Y:S02]  /*0160*/  IMAD R37, R29.reuse, 0x9, RZ ;  /* 0x000000091d257824 */ /* 0x040fe400078e02ff */
[----:B------:R-:W-:Y:S02]  /*0170*/  IMAD R51, R29, 0x12, RZ ;  /* 0x000000121d337824 */ /* 0x000fe400078e02ff */
[----:B-1----:R-:W-:Y:S02]  /*0180*/  IMAD R4, R2, c[0x0][0x190], RZ ;  /* 0x0000640002047a24 */ /* 0x002fe400078e02ff */
[----:B------:R-:W-:Y:S02]  /*0190*/  IMAD R7, R83, c[0x0][0x194], RZ ;  /* 0x0000650053077a24 */ /* 0x000fe400078e02ff */
[C---:B------:R-:W-:Y:S01]  /*01a0*/  IMAD.HI R6, R4.reuse, 0x2, RZ ;  /* 0x0000000204067827 */ /* 0x040fe200078e02ff */
[----:B------:R-:W-:-:S02]  /*01b0*/  SHF.L.U32 R5, R4, 0x1, RZ ;  /* 0x0000000104057819 */ /* 0x000fc400000006ff */
[C---:B------:R-:W-:Y:S01]  /*01c0*/  SHF.L.U32 R8, R7.reuse, 0x1, RZ ;  /* 0x0000000107087819 */ /* 0x040fe200000006ff */
[----:B------:R-:W-:-:S03]  /*01d0*/  IMAD.HI R7, R7, 0x2, RZ ;  /* 0x0000000207077827 */ /* 0x000fc600078e02ff */
[----:B------:R-:W-:Y:S01]  /*01e0*/  IADD3 R4, P0, P1, R8, c[0x0][0x160], R5 ;  /* 0x0000580008047a10 */ /* 0x000fe2000791e005 */
[C---:B------:R-:W-:Y:S02]  /*01f0*/  IMAD R55, R29.reuse, 0x14, RZ ;  /* 0x000000141d377824 */ /* 0x040fe400078e02ff */
[----:B------:R-:W-:Y:S01]  /*0200*/  IMAD R41, R29, 0xb, RZ ;  /* 0x0000000b1d297824 */ /* 0x000fe200078e02ff */
[----:B------:R-:W-:Y:S01]  /*0210*/  IADD3.X R5, R7, c[0x0][0x164], R6, P0, P1 ;  /* 0x0000590007057a10 */ /* 0x000fe200007e2406 */
[----:B------:R-:W-:Y:S01]  /*0220*/  IMAD R7, R29, 0x6, RZ ;  /* 0x000000061d077824 */ /* 0x000fe200078e02ff */
[-C--:B------:R-:W-:Y:S01]  /*0230*/  IADD3 R16, P5, R21, R4.reuse, RZ ;  /* 0x0000000415107210 */ /* 0x080fe20007fbe0ff */
[----:B------:R-:W-:Y:S01]  /*0240*/  IMAD R59, R29, 0x16, RZ ;  /* 0x000000161d3b7824 */ /* 0x000fe200078e02ff */
[-C--:B------:R-:W-:Y:S01]  /*0250*/  IADD3 R8, P1, R13, R4.reuse, RZ ;  /* 0x000000040d087210 */ /* 0x080fe20007f3e0ff */
[----:B------:R-:W-:Y:S01]  /*0260*/  IMAD R43, R29, 0xd, RZ ;  /* 0x0000000d1d2b7824 */ /* 0x000fe200078e02ff */
[-C--:B------:R-:W-:Y:S01]  /*0270*/  IADD3 R12, P4, R7, R4.reuse, RZ ;  /* 0x00000004070c7210 */ /* 0x080fe20007f9e0ff */
[----:B------:R-:W-:Y:S01]  /*0280*/  IMAD R65, R29, 0x1a, RZ ;  /* 0x0000001a1d417824 */ /* 0x000fe200078e02ff */
[-C--:B------:R-:W-:Y:S01]  /*0290*/  IADD3 R10, P0, R17, R4.reuse, RZ ;  /* 0x00000004110a7210 */ /* 0x080fe20007f1e0ff */
[----:B------:R-:W-:Y:S01]  /*02a0*/  IMAD R69, R29, 0x1c, RZ ;  /* 0x0000001c1d457824 */ /* 0x000fe200078e02ff */
[-C--:B------:R-:W-:Y:S01]  /*02b0*/  LEA.HI.X.SX32 R13, R11, R5.reuse, 0x1, P4 ;  /* 0x000000050b0d7211 */ /* 0x080fe200020f0eff */
[----:B------:R-:W-:Y:S01]  /*02c0*/  IMAD R47, R29, 0xf, RZ ;  /* 0x0000000f1d2f7824 */ /* 0x000fe200078e02ff */
[-C--:B------:R-:W-:Y:S01]  /*02d0*/  IADD3 R20, P4, R27, R4.reuse, RZ ;  /* 0x000000041b147210 */ /* 0x080fe20007f9e0ff */
[----:B------:R-:W-:Y:S01]  /*02e0*/  IMAD R73, R29, 0x1e, RZ ;  /* 0x0000001e1d497824 */ /* 0x000fe200078e02ff */
[-C--:B------:R-:W-:Y:S01]  /*02f0*/  LEA.HI.X.SX32 R17, R7, R5.reuse, 0x1, P5 ;  /* 0x0000000507117211 */ /* 0x080fe200028f0eff */
[C---:B------:R-:W-:Y:S01]  /*0300*/  IMAD R49, R29.reuse, 0x11, RZ ;  /* 0x000000111d317824 */ /* 0x040fe200078e02ff */
[CC--:B------:R-:W-:Y:S01]  /*0310*/  LEA R22, P5, R29.reuse, R4.reuse, 0x5 ;  /* 0x000000041d167211 */ /* 0x0c0fe200078a28ff */
        /* <DEDUP_REMOVED lines=10> */
[C---:B------:R-:W-:Y:S01]  /*03c0*/  IMAD R61, R29.reuse, 0x17, RZ ;  /* 0x000000171d3d7824 */ /* 0x040fe200078e02ff */
[CC--:B------:R-:W-:Y:S01]  /*03d0*/  LEA R18, P2, R29.reuse, R4.reuse, 0x4 ;  /* 0x000000041d127211 */ /* 0x0c0fe200078420ff */
[----:B------:R-:W-:Y:S01]  /*03e0*/  IMAD R81, R29, 0x2e, RZ ;  /* 0x0000002e1d517824 */ /* 0x000fe200078e02ff */
[-C--:B------:R-:W-:Y:S01]  /*03f0*/  LEA.HI.X.SX32 R7, R27, R5.reuse, 0x1, P6 ;  /* 0x000000051b077211 */ /* 0x080fe200030f0eff */
[C---:B------:R-:W-:Y:S01]  /*0400*/  IMAD R63, R29.reuse, 0x19, RZ ;  /* 0x000000191d3f7824 */ /* 0x040fe200078e02ff */
[CC--:B------:R-:W-:Y:S01]  /*0410*/  LEA R32, P6, R29.reuse, R4.reuse, 0x3 ;  /* 0x000000041d207211 */ /* 0x0c0fe200078c18ff */
[C---:B------:R-:W-:Y:S01]  /*0420*/  IMAD R87, R29.reuse, 0x32, RZ ;  /* 0x000000321d577824 */ /* 0x040fe200078e02ff */
[CC--:B------:R-:W-:Y:S01]  /*0430*/  LEA.HI.X.SX32 R27, R29.reuse, R5.reuse, 0x1, P4 ;  /* 0x000000051d1b7211 */ /* 0x0c0fe200020f0eff */
[----:B------:R-:W-:Y:S01]  /*0440*/  IMAD R89, R29, 0x34, RZ ;  /* 0x000000341d597824 */ /* 0x000fe200078e02ff */
[-C--:B------:R-:W-:Y:S01]  /*0450*/  LEA.HI.X.SX32 R19, R19, R5.reuse, 0x1, P2 ;  /* 0x0000000513137211 */ /* 0x080fe200010f0eff */
        /* <DEDUP_REMOVED lines=15> */
[----:B------:R-:W-:Y:S01]  /*0550*/  LEA.HI.X.SX32 R29, R9, R5, 0x1, P5 ;  /* 0x00000005091d7211 */ /* 0x000fe200028f0eff */
[----:B------:R-:W2:Y:S01]  /*0560*/  LDG.E.U16 R18, [R18.64] ;  /* 0x0000000612127981 */ /* 0x000ea2000c1e1500 */
[----:B------:R-:W-:-:S02]  /*0570*/  IADD3 R34, P5, R45, R4, RZ ;  /* 0x000000042d227210 */ /* 0x000fc40007fbe0ff */
[-C--:B------:R-:W-:Y:S01]  /*0580*/  LEA.HI.X.SX32 R37, R37, R5.reuse, 0x1, P6 ;  /* 0x0000000525257211 */ /* 0x080fe200030f0eff */
[----:B------:R-:W3:Y:S01]  /*0590*/  LDG.E.U16 R22, [R22.64] ;  /* 0x0000000616167981 */ /* 0x000ee2000c1e1500 */
[-C--:B------:R-:W-:Y:S02]  /*05a0*/  LEA.HI.X.SX32 R35, R35, R5.reuse, 0x1, P5 ;  /* 0x0000000523237211 */ /* 0x080fe400028f0eff */
[-C--:B------:R-:W-:Y:S01]  /*05b0*/  IADD3 R40, P5, R59, R4.reuse, RZ ;  /* 0x000000043b287210 */ /* 0x080fe20007fbe0ff */
[----:B------:R0:W4:Y:S01]  /*05c0*/  LDG.E.U16 R6, [R6.64] ;  /* 0x0000000606067981 */ /* 0x000122000c1e1500 */
[----:B------:R-:W-:Y:S02]  /*05d0*/  IADD3 R42, P6, R65, R4, RZ ;  /* 0x00000004412a7210 */ /* 0x000fe40007fde0ff */
[-C--:B------:R-:W-:Y:S01]  /*05e0*/  LEA.HI.X.SX32 R41, R41, R5.reuse, 0x1, P5 ;  /* 0x0000000529297211 */ /* 0x080fe200028f0eff */
[----:B------:R-:W5:Y:S01]  /*05f0*/  LDG.E.U16 R26, [R26.64] ;  /* 0x000000061a1a7981 */ /* 0x000f62000c1e1500 */
[----:B------:R-:W-:-:S02]  /*0600*/  LEA.HI.X.SX32 R39, R39, R5, 0x1, P4 ;  /* 0x0000000527277211 */ /* 0x000fc400020f0eff */
[-C--:B------:R-:W-:Y:S01]  /*0610*/  IADD3 R46, P5, R73, R4.reuse, RZ ;  /* 0x00000004492e7210 */ /* 0x080fe20007fbe0ff */
[----:B------:R-:W5:Y:S01]  /*0620*/  LDG.E.U16 R36, [R36.64] ;  /* 0x0000000624247981 */ /* 0x000f62000c1e1500 */
[-C--:B------:R-:W-:Y:S02]  /*0630*/  IADD3 R44, P4, R69, R4.reuse, RZ ;  /* 0x00000004452c7210 */ /* 0x080fe40007f9e0ff */
[-C--:B------:R-:W-:Y:S01]  /*0640*/  LEA.HI.X.SX32 R43, R43, R5.reuse, 0x1, P6 ;  /* 0x000000052b2b7211 */ /* 0x080fe200030f0eff */
[----:B------:R-:W5:Y:S01]  /*0650*/  LDG.E.U16 R28, [R28.64] ;  /* 0x000000061c1c7981 */ /* 0x000f62000c1e1500 */
[----:B------:R-:W-:Y:S02]  /*0660*/  IADD3 R48, P6, R77, R4, RZ ;  /* 0x000000044d307210 */ /* 0x000fe40007fde0ff */
[-C--:B------:R-:W-:Y:S01]  /*0670*/  LEA.HI.X.SX32 R9, R49, R5.reuse, 0x1, P1 ;  /* 0x0000000531097211 */ /* 0x080fe200008f0eff */
[----:B------:R-:W5:Y:S01]  /*0680*/  LDG.E.U16 R38, [R38.64] ;  /* 0x0000000626267981 */ /* 0x000f62000c1e1500 */
[----:B------:R-:W-:-:S02]  /*0690*/  LEA.HI.X.SX32 R47, R47, R5, 0x1, P5 ;  /* 0x000000052f2f7211 */ /* 0x000fc400028f0eff */
[-C--:B------:R-:W-:Y:S01]  /*06a0*/  IADD3 R56, P1, R87, R4.reuse, RZ ;  /* 0x0000000457387210 */ /* 0x080fe20007f3e0ff */
[----:B------:R1:W5:Y:S01]  /*06b0*/  LDG.E.U16 R8, [R8.64] ;  /* 0x0000000608087981 */ /* 0x000362000c1e1500 */
[-C--:B------:R-:W-:Y:S02]  /*06c0*/  LEA.HI.X.SX32 R11, R51, R5.reuse, 0x1, P0 ;  /* 0x00000005330b7211 */ /* 0x080fe400000f0eff */
[-C--:B------:R-:W-:Y:S01]  /*06d0*/  LEA.HI.X.SX32 R45, R45, R5.reuse, 0x1, P4 ;  /* 0x000000052d2d7211 */ /* 0x080fe200020f0eff */
[----:B------:R0:W5:Y:S01]  /*06e0*/  LDG.E.U16 R12, [R12.64] ;  /* 0x000000060c0c7981 */ /* 0x000162000c1e1500 */
[-C--:B------:R-:W-:Y:S02]  /*06f0*/  IADD3 R52, P5, R81, R4.reuse, RZ ;  /* 0x0000000451347210 */ /* 0x080fe40007fbe0ff */
[----:B------:R-:W-:Y:S01]  /*0700*/  IADD3 R54, P0, R89, R4, RZ ;  /* 0x0000000459367210 */ /* 0x000fe20007f1e0ff */
[----:B------:R0:W5:Y:S01]  /*0710*/  LDG.E.U16 R10, [R10.64] ;  /* 0x000000060a0a7981 */ /* 0x000162000c1e1500 */
[----:B------:R-:W-:-:S02]  /*0720*/  LEA.HI.X.SX32 R15, R53, R5, 0x1, P3 ;  /* 0x00000005350f7211 */ /* 0x000fc400018f0eff */
[-C--:B------:R-:W-:Y:S01]  /*0730*/  IADD3 R50, P4, R79, R4.reuse, RZ ;  /* 0x000000044f327210 */ /* 0x080fe20007f9e0ff */
[----:B------:R-:W5:Y:S01]  /*0740*/  LDG.E.U16 R40, [R40.64] ;  /* 0x0000000628287981 */ /* 0x000f62000c1e1500 */
[-C--:B------:R-:W-:Y:S02]  /*0750*/  IADD3 R60, P3, R91, R4.reuse, RZ ;  /* 0x000000045b3c7210 */ /* 0x080fe40007f7e0ff */
[-C--:B------:R-:W-:Y:S01]  /*0760*/  LEA.HI.X.SX32 R49, R57, R5.reuse, 0x1, P6 ;  /* 0x0000000539317211 */ /* 0x080fe200030f0eff */
[----:B------:R0:W5:Y:S01]  /*0770*/  LDG.E.U16 R14, [R14.64] ;  /* 0x000000060e0e7981 */ /* 0x000162000c1e1500 */
[-C--:B------:R-:W-:Y:S02]  /*0780*/  LEA.HI.X.SX32 R25, R55, R5.reuse, 0x1, P2 ;  /* 0x0000000537197211 */ /* 0x080fe400010f0eff */
[----:B------:R-:W-:Y:S01]  /*0790*/  LEA.HI.X.SX32 R57, R63, R5, 0x1, P1 ;  /* 0x000000053f397211 */ /* 0x000fe200008f0eff */
[----:B------:R-:W5:Y:S01]  /*07a0*/  LDG.E.U16 R20, [R20.64] ;  /* 0x0000000614147981 */ /* 0x000f62000c1e1500 */
[----:B------:R-:W-:-:S02]  /*07b0*/  IADD3 R58, P2, R93, R4, RZ ;  /* 0x000000045d3a7210 */ /* 0x000fc40007f5e0ff */
[-C--:B------:R-:W-:Y:S01]  /*07c0*/  LEA.HI.X.SX32 R53, R61, R5.reuse, 0x1, P5 ;  /* 0x000000053d357211 */ /* 0x080fe200028f0eff */
[----:B------:R-:W5:Y:S01]  /*07d0*/  LDG.E.U16 R56, [R56.64] ;  /* 0x0000000638387981 */ /* 0x000f62000c1e1500 */
[-C--:B------:R-:W-:Y:S02]  /*07e0*/  LEA.HI.X.SX32 R55, R65, R5.reuse, 0x1, P0 ;  /* 0x0000000541377211 */ /* 0x080fe400000f0eff */
[-C--:B------:R-:W-:Y:S01]  /*07f0*/  IADD3 R64, P6, R95, R4.reuse, RZ ;  /* 0x000000045f407210 */ /* 0x080fe20007fde0ff */
[----:B------:R-:W5:Y:S01]  /*0800*/  LDG.E.U16 R32, [R32.64] ;  /* 0x0000000620207981 */ /* 0x000f62000c1e1500 */
[-C--:B------:R-:W-:Y:S02]  /*0810*/  LEA.HI.X.SX32 R51, R59, R5.reuse, 0x1, P4 ;  /* 0x000000053b337211 */ /* 0x080fe400020f0eff */
[----:B------:R-:W-:Y:S01]  /*0820*/  LEA.HI.X.SX32 R61, R67, R5, 0x1, P3 ;  /* 0x00000005433d7211 */ /* 0x000fe200018f0eff */
[----:B------:R-:W5:Y:S01]  /*0830*/  LDG.E.U16 R54, [R54.64] ;  /* 0x0000000636367981 */ /* 0x000f62000c1e1500 */
[----:B------:R-:W-:-:S02]  /*0840*/  IADD3 R62, P4, R97, R4, RZ ;  /* 0x00000004613e7210 */ /* 0x000fc40007f9e0ff */
[----:B------:R-:W-:Y:S01]  /*0850*/  IADD3 R66, P5, R99, R4, RZ ;  /* 0x0000000463427210 */ /* 0x000fe20007fbe0ff */
[----:B------:R-:W5:Y:S01]  /*0860*/  LDG.E.U16 R60, [R60.64] ;  /* 0x000000063c3c7981 */ /* 0x000f62000c1e1500 */
[-C--:B------:R-:W-:Y:S02]  /*0870*/  LEA.HI.X.SX32 R59, R69, R5.reuse, 0x1, P2 ;  /* 0x00000005453b7211 */ /* 0x080fe400010f0eff */
[-C--:B------:R-:W-:Y:S01]  /*0880*/  LEA.HI.X.SX32 R65, R71, R5.reuse, 0x1, P6 ;  /* 0x0000000547417211 */ /* 0x080fe200030f0eff */
[----:B------:R0:W5:Y:S01]  /*0890*/  LDG.E.U16 R4, [R4.64] ;  /* 0x0000000604047981 */ /* 0x000162000c1e1500 */
[-C--:B------:R-:W-:Y:S02]  /*08a0*/  LEA.HI.X.SX32 R63, R73, R5.reuse, 0x1, P4 ;  /* 0x00000005493f7211 */ /* 0x080fe400020f0eff */
[----:B------:R-:W-:Y:S01]  /*08b0*/  LEA.HI.X.SX32 R67, R75, R5, 0x1, P5 ;  /* 0x000000054b437211 */ /* 0x000fe200028f0eff */
[----:B------:R-:W5:Y:S04]  /*08c0*/  LDG.E.U16 R24, [R24.64] ;  /* 0x0000000618187981 */ /* 0x000f68000c1e1500 */
[----:B------:R-:W5:Y:S04]  /*08d0*/  LDG.E.U16 R58, [R58.64] ;  /* 0x000000063a3a7981 */ /* 0x000f68000c1e1500 */
[----:B------:R-:W5:Y:S04]  /*08e0*/  LDG.E.U16 R30, [R30.64] ;  /* 0x000000061e1e7981 */ /* 0x000f68000c1e1500 */
[----:B------:R-:W5:Y:S04]  /*08f0*/  LDG.E.U16 R42, [R42.64] ;  /* 0x000000062a2a7981 */ /* 0x000f68000c1e1500 */
[----:B------:R-:W5:Y:S04]  /*0900*/  LDG.E.U16 R48, [R48.64] ;  /* 0x0000000630307981 */ /* 0x000f68000c1e1500 */
[----:B------:R0:W5:Y:S04]  /*0910*/  LDG.E.U16 R64, [R64.64] ;  /* 0x0000000640407981 */ /* 0x000168000c1e1500 */
[----:B------:R-:W5:Y:S04]  /*0920*/  LDG.E.U16 R16, [R16.64] ;  /* 0x0000000610107981 */ /* 0x000f68000c1e1500 */
[----:B------:R-:W5:Y:S04]  /*0930*/  LDG.E.U16 R44, [R44.64] ;  /* 0x000000062c2c7981 */ /* 0x000f68000c1e1500 */
[----:B------:R-:W5:Y:S04]  /*0940*/  LDG.E.U16 R50, [R50.64] ;  /* 0x0000000632327981 */ /* 0x000f68000c1e1500 */
[----:B------:R-:W5:Y:S04]  /*0950*/  LDG.E.U16 R62, [R62.64] ;  /* 0x000000063e3e7981 */ /* 0x000f68000c1e1500 */
[----:B------:R-:W5:Y:S04]  /*0960*/  LDG.E.U16 R52, [R52.64] ;  /* 0x0000000634347981 */ /* 0x000f68000c1e1500 */
[----:B0-----:R0:W5:Y:S04]  /*0970*/  LDG.E.U16 R5, [R66.64] ;  /* 0x0000000642057981 */ /* 0x001168000c1e1500 */
[----:B------:R-:W5:Y:S04]  /*0980*/  LDG.E.U16 R34, [R34.64] ;  /* 0x0000000622227981 */ /* 0x000f68000c1e1500 */
[----:B------:R-:W5:Y:S01]  /*0990*/  LDG.E.U16 R46, [R46.64] ;  /* 0x000000062e2e7981 */ /* 0x000f62000c1e1500 */
[----:B------:R-:W-:-:S04]  /*09a0*/  LOP3.LUT R86, R0, 0xff, RZ, 0xc0, !PT ;  /* 0x000000ff00567812 */ /* 0x000fc800078ec0ff */
[----:B------:R-:W-:-:S04]  /*09b0*/  SHF.L.U32 R7, R86, 0x1, RZ ;  /* 0x0000000156077819 */ /* 0x000fc800000006ff */
[C---:B-1----:R-:W-:Y:S02]  /*09c0*/  LOP3.LUT R9, R7.reuse, 0x10, RZ, 0x3c, !PT ;  /* 0x0000001007097812 */ /* 0x042fe400078e3cff */
[C---:B------:R-:W-:Y:S02]  /*09d0*/  LOP3.LUT R11, R7.reuse, 0x20, RZ, 0x3c, !PT ;  /* 0x00000020070b7812 */ /* 0x040fe400078e3cff */
[C---:B------:R-:W-:Y:S02]  /*09e0*/  LOP3.LUT R13, R7.reuse, 0x30, RZ, 0x3c, !PT ;  /* 0x00000030070d7812 */ /* 0x040fe400078e3cff */
[----:B------:R-:W-:Y:S02]  /*09f0*/  LOP3.LUT R15, R7, 0x40, RZ, 0x3c, !PT ;  /* 0x00000040070f7812 */ /* 0x000fe400078e3cff */
[----:B------:R-:W-:-:S04]  /*0a00*/  SHF.L.U32 R3, R3, 0x8, RZ ;  /* 0x0000000803037819 */ /* 0x000fc800000006ff */
[----:B------:R-:W-:-:S04]  /*0a10*/  IADD3 R81, R3, 0x100, RZ ;  /* 0x0000010003517810 */ /* 0x000fc80007ffe0ff */
[----:B------:R-:W-:Y:S02]  /*0a20*/  ISETP.GE.AND P0, PT, R81, 0x1, PT ;  /* 0x000000015100780c */ /* 0x000fe40003f06270 */
[C---:B------:R-:W-:Y:S01]  /*0a30*/  LOP3.LUT R82, R0.reuse, 0x3, RZ, 0xc0, !PT ;  /* 0x0000000300527812 */ /* 0x040fe200078ec0ff */
[----:B------:R-:W-:Y:S01]  /*0a40*/  IMAD.SHL.U32 R79, R0, 0x8, RZ ;  /* 0x00000008004f7824 */ /* 0x000fe200078e00ff */
[----:B------:R-:W-:Y:S02]  /*0a50*/  MOV R77, 0x3f800000 ;  /* 0x3f800000004d7802 */ /* 0x000fe40000000f00 */
[----:B------:R-:W-:Y:S02]  /*0a60*/  MOV R65, 0xff800000 ;  /* 0xff80000000417802 */ /* 0x000fe40000000f00 */
[----:B0-----:R-:W-:Y:S02]  /*0a70*/  MOV R67, 0xff800000 ;  /* 0xff80000000437802 */ /* 0x001fe40000000f00 */
[----:B------:R-:W-:-:S02]  /*0a80*/  MOV R66, 0xff800000 ;  /* 0xff80000000427802 */ /* 0x000fc40000000f00 */
[----:B------:R-:W-:Y:S02]  /*0a90*/  MOV R76, 0x3f800000 ;  /* 0x3f800000004c7802 */ /* 0x000fe40000000f00 */
[C---:B------:R-:W-:Y:S02]  /*0aa0*/  LOP3.LUT R85, R0.reuse, 0xe0, RZ, 0xc0, !PT ;  /* 0x000000e000557812 */ /* 0x040fe400078ec0ff */
[C---:B------:R-:W-:Y:S02]  /*0ab0*/  LOP3.LUT R84, R0.reuse, 0x1c, RZ, 0xc0, !PT ;  /* 0x0000001c00547812 */ /* 0x040fe400078ec0ff */
[----:B------:R-:W-:Y:S02]  /*0ac0*/  SHF.L.U32 R80, R0, 0x1, RZ ;  /* 0x0000000100507819 */ /* 0x000fe400000006ff */
[----:B------:R-:W-:Y:S01]  /*0ad0*/  SHF.L.U32 R78, R82, 0x5, RZ ;  /* 0x00000005524e7819 */ /* 0x000fe200000006ff */
[----:B--2---:R-:W-:Y:S04]  /*0ae0*/  STS.U16 [R7+0x1000], R18 ;  /* 0x0010001207007388 */ /* 0x004fe80000000400 */
[----:B---3--:R-:W-:Y:S04]  /*0af0*/  STS.U16 [R7+0x2000], R22 ;  /* 0x0020001607007388 */ /* 0x008fe80000000400 */
[----:B----4-:R-:W-:Y:S04]  /*0b00*/  STS.U16 [R7+0x3000], R6 ;  /* 0x0030000607007388 */ /* 0x010fe80000000400 */
[----:B-----5:R-:W-:Y:S04]  /*0b10*/  STS.U16 [R7], R4 ;  /* 0x0000000407007388 */ /* 0x020fe80000000400 */
[----:B------:R-:W-:Y:S04]  /*0b20*/  STS.U16 [R9+0x200], R26 ;  /* 0x0002001a09007388 */ /* 0x000fe80000000400 */
[----:B------:R-:W-:Y:S04]  /*0b30*/  STS.U16 [R9+0x1200], R36 ;  /* 0x0012002409007388 */ /* 0x000fe80000000400 */
[----:B------:R-:W-:Y:S04]  /*0b40*/  STS.U16 [R9+0x2200], R8 ;  /* 0x0022000809007388 */ /* 0x000fe80000000400 */
[----:B------:R0:W-:Y:S04]  /*0b50*/  STS.U16 [R9+0x3200], R56 ;  /* 0x0032003809007388 */ /* 0x0001e80000000400 */
[----:B------:R-:W-:Y:S04]  /*0b60*/  STS.U16 [R11+0x400], R28 ;  /* 0x0004001c0b007388 */ /* 0x000fe80000000400 */
[----:B------:R-:W-:Y:S01]  /*0b70*/  STS.U16 [R11+0x1400], R38 ;  /* 0x001400260b007388 */ /* 0x000fe20000000400 */
[----:B0-----:R-:W-:-:S03]  /*0b80*/  LOP3.LUT R9, R7, 0x50, RZ, 0x3c, !PT ;  /* 0x0000005007097812 */ /* 0x001fc600078e3cff */
        /* <DEDUP_REMOVED lines=11> */
[----:B------:R-:W-:Y:S04]  /*0c40*/  STS.U16 [R15+0x3800], R58 ;  /* 0x0038003a0f007388 */ /* 0x000fe80000000400 */
[----:B------:R-:W-:Y:S04]  /*0c50*/  STS.U16 [R9+0xa00], R30 ;  /* 0x000a001e09007388 */ /* 0x000fe80000000400 */
[----:B------:R-:W-:Y:S04]  /*0c60*/  STS.U16 [R9+0x1a00], R42 ;  /* 0x001a002a09007388 */ /* 0x000fe80000000400 */
[----:B------:R-:W-:Y:S04]  /*0c70*/  STS.U16 [R9+0x2a00], R48 ;  /* 0x002a003009007388 */ /* 0x000fe80000000400 */
[----:B------:R0:W-:Y:S04]  /*0c80*/  STS.U16 [R9+0x3a00], R64 ;  /* 0x003a004009007388 */ /* 0x0001e80000000400 */
[----:B------:R-:W-:Y:S04]  /*0c90*/  STS.U16 [R11+0xc00], R16 ;  /* 0x000c00100b007388 */ /* 0x000fe80000000400 */
[----:B------:R1:W-:Y:S04]  /*0ca0*/  STS.U16 [R11+0x1c00], R44 ;  /* 0x001c002c0b007388 */ /* 0x0003e80000000400 */
[----:B------:R-:W-:Y:S04]  /*0cb0*/  STS.U16 [R11+0x2c00], R50 ;  /* 0x002c00320b007388 */ /* 0x000fe80000000400 */
[----:B------:R2:W-:Y:S04]  /*0cc0*/  STS.U16 [R11+0x3c00], R62 ;  /* 0x003c003e0b007388 */ /* 0x0005e80000000400 */
[----:B------:R-:W-:Y:S04]  /*0cd0*/  STS.U16 [R13+0x2e00], R52 ;  /* 0x002e00340d007388 */ /* 0x000fe80000000400 */
[----:B------:R-:W-:Y:S01]  /*0ce0*/  STS.U16 [R13+0x3e00], R5 ;  /* 0x003e00050d007388 */ /* 0x000fe20000000400 */
[----:B0-----:R-:W-:Y:S01]  /*0cf0*/  IMAD.MOV.U32 R64, RZ, RZ, -0x800000 ;  /* 0xff800000ff407424 */ /* 0x001fe200078e00ff */
[----:B------:R-:W-:Y:S01]  /*0d00*/  MOV R14, 0x3f800000 ;  /* 0x3f800000000e7802 */ /* 0x000fe20000000f00 */
[----:B------:R-:W-:Y:S01]  /*0d10*/  IMAD.MOV.U32 R15, RZ, RZ, 0x3f800000 ;  /* 0x3f800000ff0f7424 */ /* 0x000fe200078e00ff */
[----:B------:R0:W-:Y:S01]  /*0d20*/  STS.U16 [R13+0xe00], R34 ;  /* 0x000e00220d007388 */ /* 0x0001e20000000400 */
[----:B-1----:R-:W-:Y:S01]  /*0d30*/  CS2R R44, SRZ ;  /* 0x00000000002c7805 */ /* 0x002fe2000001ff00 */
[----:B------:R-:W-:Y:S01]  /*0d40*/  CS2R R60, SRZ ;  /* 0x00000000003c7805 */ /* 0x000fe2000001ff00 */
[----:B--2---:R-:W-:Y:S01]  /*0d50*/  CS2R R62, SRZ ;  /* 0x00000000003e7805 */ /* 0x004fe2000001ff00 */
[----:B------:R1:W-:Y:S01]  /*0d60*/  STS.U16 [R13+0x1e00], R46 ;  /* 0x001e002e0d007388 */ /* 0x0003e20000000400 */
[----:B------:R-:W-:Y:S01]  /*0d70*/  CS2R R24, SRZ ;  /* 0x0000000000187805 */ /* 0x000fe2000001ff00 */
[----:B------:R-:W-:Y:S01]  /*0d80*/  CS2R R26, SRZ ;  /* 0x00000000001a7805 */ /* 0x000fe2000001ff00 */
[----:B------:R-:W-:Y:S01]  /*0d90*/  CS2R R56, SRZ ;  /* 0x0000000000387805 */ /* 0x000fe2000001ff00 */
[----:B------:R-:W-:Y:S01]  /*0da0*/  CS2R R58, SRZ ;  /* 0x00000000003a7805 */ /* 0x000fe2000001ff00 */
[----:B------:R-:W-:Y:S01]  /*0db0*/  CS2R R28, SRZ ;  /* 0x00000000001c7805 */ /* 0x000fe2000001ff00 */
[----:B------:R-:W-:Y:S01]  /*0dc0*/  CS2R R30, SRZ ;  /* 0x00000000001e7805 */ /* 0x000fe2000001ff00 */
[----:B------:R-:W-:Y:S01]  /*0dd0*/  CS2R R32, SRZ ;  /* 0x0000000000207805 */ /* 0x000fe2000001ff00 */
[----:B0-----:R-:W-:Y:S01]  /*0de0*/  CS2R R34, SRZ ;  /* 0x0000000000227805 */ /* 0x001fe2000001ff00 */
[----:B------:R-:W-:Y:S01]  /*0df0*/  CS2R R36, SRZ ;  /* 0x0000000000247805 */ /* 0x000fe2000001ff00 */
[----:B-1----:R-:W-:Y:S01]  /*0e00*/  CS2R R46, SRZ ;  /* 0x00000000002e7805 */ /* 0x002fe2000001ff00 */
[----:B------:R-:W-:Y:S01]  /*0e10*/  CS2R R38, SRZ ;  /* 0x0000000000267805 */ /* 0x000fe2000001ff00 */
[----:B------:R-:W-:Y:S01]  /*0e20*/  CS2R R40, SRZ ;  /* 0x0000000000287805 */ /* 0x000fe2000001ff00 */
[----:B------:R-:W-:Y:S01]  /*0e30*/  CS2R R42, SRZ ;  /* 0x00000000002a7805 */ /* 0x000fe2000001ff00 */
[----:B------:R-:W-:Y:S05]  /*0e40*/  @!P0 BRA `(.L_x_0) ;  /* 0x000017b000008947 */ /* 0x000fea0003800000 */
[----:B------:R-:W-:Y:S01]  /*0e50*/  SHF.R.U32.HI R5, RZ, 0x1, R85 ;  /* 0x00000001ff057819 */ /* 0x000fe20000011655 */
[----:B------:R-:W-:Y:S01]  /*0e60*/  IMAD.MOV.U32 R92, RZ, RZ, -0x800000 ;  /* 0xff800000ff5c7424 */ /* 0x000fe200078e00ff */
[----:B------:R-:W-:Y:S01]  /*0e70*/  LOP3.LUT R8, R0, 0x7, RZ, 0xc0, !PT ;  /* 0x0000000700087812 */ /* 0x000fe200078ec0ff */
[----:B------:R-:W-:Y:S01]  /*0e80*/  IMAD.MOV.U32 R93, RZ, RZ, -0x800000 ;  /* 0xff800000ff5d7424 */ /* 0x000fe200078e00ff */
[----:B------:R-:W-:Y:S01]  /*0e90*/  LOP3.LUT R9, R80, 0x10, RZ, 0xc0, !PT ;  /* 0x0000001050097812 */ /* 0x000fe200078ec0ff */
[----:B------:R-:W-:Y:S01]  /*0ea0*/  CS2R R44, SRZ ;  /* 0x00000000002c7805 */ /* 0x000fe2000001ff00 */
[----:B------:R-:W-:Y:S01]  /*0eb0*/  LEA.HI R6, R84, R5, RZ, 0x1e ;  /* 0x0000000554067211 */ /* 0x000fe200078ff0ff */
[----:B------:R-:W-:Y:S01]  /*0ec0*/  IMAD R10, R8, 0x210, RZ ;  /* 0x00000210080a7824 */ /* 0x000fe200078e02ff */
[----:B------:R-:W-:Y:S01]  /*0ed0*/  LOP3.LUT R9, R9, 0xe0, R0, 0xf8, !PT ;  /* 0x000000e009097812 */ /* 0x000fe200078ef800 */
[----:B------:R-:W-:Y:S01]  /*0ee0*/  CS2R R46, SRZ ;  /* 0x00000000002e7805 */ /* 0x000fe2000001ff00 */
[----:B------:R-:W-:Y:S01]  /*0ef0*/  IADD3 R5, R3, R6, RZ ;  /* 0x0000000603057210 */ /* 0x000fe20007ffe0ff */
[----:B------:R-:W-:Y:S01]  /*0f00*/  IMAD R3, R2, c[0x0][0x1a0], RZ ;  /* 0x0000680002037a24 */ /* 0x000fe200078e02ff */
[----:B------:R-:W-:Y:S01]  /*0f10*/  LOP3.LUT R11, R79, 0x30, RZ, 0xc0, !PT ;  /* 0x000000304f0b7812 */ /* 0x000fe200078ec0ff */
[----:B------:R-:W-:Y:S01]  /*0f20*/  CS2R R60, SRZ ;  /* 0x00000000003c7805 */ /* 0x000fe2000001ff00 */
[----:B------:R-:W-:Y:S01]  /*0f30*/  LOP3.LUT R6, R0, 0x1f, RZ, 0xc0, !PT ;  /* 0x0000001f00067812 */ /* 0x000fe200078ec0ff */
[----:B------:R-:W-:Y:S01]  /*0f40*/  CS2R R62, SRZ ;  /* 0x00000000003e7805 */ /* 0x000fe2000001ff00 */
[----:B------:R-:W-:Y:S01]  /*0f50*/  LOP3.LUT R14, R10, R9, RZ, 0x3c, !PT ;  /* 0x000000090a0e7212 */ /* 0x000fe200078e3cff */
[----:B------:R-:W-:Y:S01]  /*0f60*/  CS2R R24, SRZ ;  /* 0x0000000000187805 */ /* 0x000fe2000001ff00 */
[----:B------:R-:W-:Y:S01]  /*0f70*/  LEA R17, R8, R11, 0x6 ;  /* 0x0000000b08117211 */ /* 0x000fe200078e30ff */
[----:B------:R-:W-:Y:S01]  /*0f80*/  IMAD R8, R6, c[0x0][0x1a8], RZ ;  /* 0x00006a0006087a24 */ /* 0x000fe200078e02ff */
[C---:B------:R-:W-:Y:S01]  /*0f90*/  LOP3.LUT R9, R0.reuse, 0xf, RZ, 0xc0, !PT ;  /* 0x0000000f00097812 */ /* 0x040fe200078ec0ff */
[----:B------:R-:W-:Y:S01]  /*0fa0*/  CS2R R26, SRZ ;  /* 0x00000000001a7805 */ /* 0x000fe2000001ff00 */
[----:B------:R-:W-:Y:S01]  /*0fb0*/  LOP3.LUT R12, R0, 0x10, RZ, 0xc0, !PT ;  /* 0x00000010000c7812 */ /* 0x000fe200078ec0ff */
[----:B------:R-:W-:Y:S01]  /*0fc0*/  CS2R R56, SRZ ;  /* 0x0000000000387805 */ /* 0x000fe2000001ff00 */
[----:B------:R-:W-:Y:S01]  /*0fd0*/  SHF.L.U32 R6, R3, 0x1, RZ ;  /* 0x0000000103067819 */ /* 0x000fe200000006ff */
[----:B------:R-:W-:Y:S01]  /*0fe0*/  IMAD R11, R9, c[0x0][0x1b4], RZ ;  /* 0x00006d00090b7a24 */ /* 0x000fe200078e02ff */
[----:B------:R-:W-:Y:S01]  /*0ff0*/  SHF.L.U32 R9, R8, 0x1, RZ ;  /* 0x0000000108097819 */ /* 0x000fe200000006ff */
[----:B------:R-:W-:Y:S01]  /*1000*/  IMAD.HI R3, R3, 0x2, RZ ;  /* 0x0000000203037827 */ /* 0x000fe200078e02ff */
[----:B------:R-:W-:Y:S01]  /*1010*/  SHF.L.U32 R15, R12, 0x8, RZ ;  /* 0x000000080c0f7819 */ /* 0x000fe200000006ff */
[----:B------:R-:W-:Y:S01]  /*1020*/  CS2R R58, SRZ ;  /* 0x00000000003a7805 */ /* 0x000fe2000001ff00 */
[----:B------:R-:W-:Y:S01]  /*1030*/  IADD3 R100, P0, P1, R9, c[0x0][0x168], R6 ;  /* 0x00005a0009647a10 */ /* 0x000fe2000791e006 */
[----:B------:R-:W-:Y:S01]  /*1040*/  IMAD.HI R8, R8, 0x2, RZ ;  /* 0x0000000208087827 */ /* 0x000fe200078e02ff */
[--C-:B------:R-:W-:Y:S01]  /*1050*/  SHF.R.U32.HI R4, RZ, 0x2, R0.reuse ;  /* 0x00000002ff047819 */ /* 0x100fe20000011600 */
[----:B------:R-:W-:Y:S01]  /*1060*/  CS2R R28, SRZ ;  /* 0x00000000001c7805 */ /* 0x000fe2000001ff00 */
[----:B------:R-:W-:Y:S01]  /*1070*/  IADD3 R6, R15, R14, RZ ;  /* 0x0000000e0f067210 */ /* 0x000fe20007ffe0ff */
[----:B------:R-:W-:Y:S01]  /*1080*/  IMAD R12, R12, -0xf0, R15 ;  /* 0xffffff100c0c7824 */ /* 0x000fe200078e020f */
[----:B------:R-:W-:Y:S01]  /*1090*/  IADD3.X R14, R8, c[0x0][0x16c], R3, P0, P1 ;  /* 0x00005b00080e7a10 */ /* 0x000fe200007e2403 */
[----:B------:R-:W-:Y:S01]  /*10a0*/  IMAD.MOV.U32 R15, RZ, RZ, c[0x0][0x1a4] ;  /* 0x00006900ff0f7624 */ /* 0x000fe200078e00ff */
[----:B------:R-:W-:Y:S01]  /*10b0*/  SHF.R.U32.HI R8, RZ, 0x5, R0 ;  /* 0x00000005ff087819 */ /* 0x000fe20000011600 */
[----:B------:R-:W-:Y:S01]  /*10c0*/  CS2R R30, SRZ ;  /* 0x00000000001e7805 */ /* 0x000fe2000001ff00 */
[----:B------:R-:W-:Y:S01]  /*10d0*/  LOP3.LUT R4, R7, 0x30, R4, 0x78, !PT ;  /* 0x0000003007047812 */ /* 0x000fe200078e7804 */
[----:B------:R-:W-:Y:S01]  /*10e0*/  IMAD R7, R2, c[0x0][0x1b0], RZ ;  /* 0x00006c0002077a24 */ /* 0x000fe200078e02ff */
[--C-:B------:R-:W-:Y:S01]  /*10f0*/  SHF.R.S32.HI R9, RZ, 0x2, R0.reuse ;  /* 0x00000002ff097819 */ /* 0x100fe20000011400 */
[----:B------:R-:W-:Y:S01]  /*1100*/  CS2R R32, SRZ ;  /* 0x0000000000207805 */ /* 0x000fe2000001ff00 */
[----:B------:R-:W-:Y:S01]  /*1110*/  SHF.R.U32.HI R3, RZ, 0x4, R0 ;  /* 0x00000004ff037819 */ /* 0x000fe20000011600 */
[C---:B------:R-:W-:Y:S01]  /*1120*/  IMAD.SHL.U32 R10, R7.reuse, 0x2, RZ ;  /* 0x00000002070a7824 */ /* 0x040fe200078e00ff */
[----:B------:R-:W-:Y:S01]  /*1130*/  SGXT.U32 R8, R8, 0x3 ;  /* 0x000000030808781a */ /* 0x000fe20000000000 */
[----:B------:R-:W-:Y:S01]  /*1140*/  IMAD.HI R7, R7, 0x2, RZ ;  /* 0x0000000207077827 */ /* 0x000fe200078e02ff */
[----:B------:R-:W-:Y:S01]  /*1150*/  SHF.L.U32 R13, R11, 0x1, RZ ;  /* 0x000000010b0d7819 */ /* 0x000fe200000006ff */
[----:B------:R-:W-:Y:S01]  /*1160*/  CS2R R34, SRZ ;  /* 0x0000000000227805 */ /* 0x000fe2000001ff00 */
[----:B------:R-:W-:Y:S01]  /*1170*/  SGXT R9, R9, 0x1 ;  /* 0x000000010909781a */ /* 0x000fe20000000200 */
[----:B------:R-:W-:Y:S01]  /*1180*/  IMAD R8, R8, c[0x0][0x1a4], RZ ;  /* 0x0000690008087a24 */ /* 0x000fe200078e02ff */
[----:B------:R-:W-:Y:S01]  /*1190*/  SGXT.U32 R3, R3, 0x4 ;  /* 0x000000040303781a */ /* 0x000fe20000000000 */
[----:B------:R-:W-:Y:S01]  /*11a0*/  CS2R R36, SRZ ;  /* 0x0000000000247805 */ /* 0x000fe2000001ff00 */
[----:B------:R-:W-:Y:S01]  /*11b0*/  IADD3 R88, P2, P3, R13, c[0x0][0x170], R10 ;  /* 0x00005c000d587a10 */ /* 0x000fe20007b5e00a */
[----:B------:R-:W-:Y:S01]  /*11c0*/  IMAD.HI R10, R11, 0x2, RZ ;  /* 0x000000020b0a7827 */ /* 0x000fe200078e02ff */
[----:B------:R-:W-:Y:S01]  /*11d0*/  LOP3.LUT R13, R78, 0x90, R9, 0xf8, !PT ;  /* 0x000000904e0d7812 */ /* 0x000fe200078ef809 */
[----:B------:R-:W-:Y:S01]  /*11e0*/  CS2R R38, SRZ ;  /* 0x0000000000267805 */ /* 0x000fe2000001ff00 */
[----:B------:R-:W-:Y:S01]  /*11f0*/  LEA R102, P0, R8, R100, 0x1 ;  /* 0x0000006408667211 */ /* 0x000fe200078008ff */
[----:B------:R-:W-:Y:S01]  /*1200*/  IMAD R9, R3, c[0x0][0x1b8], RZ ;  /* 0x00006e0003097a24 */ /* 0x000fe200078e02ff */
[----:B------:R-:W-:Y:S01]  /*1210*/  LEA R3, R15, R8, 0x3 ;  /* 0x000000080f037211 */ /* 0x000fe200078e18ff */
[----:B------:R-:W-:Y:S01]  /*1220*/  CS2R R40, SRZ ;  /* 0x0000000000287805 */ /* 0x000fe2000001ff00 */
[----:B------:R-:W-:Y:S01]  /*1230*/  MOV R16, c[0x0][0x1b8] ;  /* 0x00006e0000107a02 */ /* 0x000fe20000000f00 */
[----:B------:R-:W-:Y:S01]  /*1240*/  CS2R R42, SRZ ;  /* 0x00000000002a7805 */ /* 0x000fe2000001ff00 */
[C---:B------:R-:W-:Y:S01]  /*1250*/  LEA R100, P1, R3.reuse, R100, 0x1 ;  /* 0x0000006403647211 */ /* 0x040fe200078208ff */
[----:B------:R-:W-:Y:S01]  /*1260*/  UMOV UR4, URZ ;  /* 0x0000003f00047c82 */ /* 0x000fe20008000000 */
[----:B------:R-:W-:Y:S01]  /*1270*/  IADD3.X R11, R10, c[0x0][0x174], R7, P2, P3 ;  /* 0x00005d000a0b7a10 */ /* 0x000fe200017e6407 */
[----:B------:R-:W-:Y:S01]  /*1280*/  UMOV UR5, URZ ;  /* 0x0000003f00057c82 */ /* 0x000fe20008000000 */
[----:B------:R-:W-:-:S02]  /*1290*/  LEA.HI.X.SX32 R101, R3, R14, 0x1, P1 ;  /* 0x0000000e03657211 */ /* 0x000fc400008f0eff */
[----:B------:R-:W-:Y:S02]  /*12a0*/  SHF.R.S32.HI R3, RZ, 0x6, R0 ;  /* 0x00000006ff037819 */ /* 0x000fe40000011400 */
[----:B------:R-:W-:Y:S02]  /*12b0*/  LEA R10, R16, R9, 0x4 ;  /* 0x00000009100a7211 */ /* 0x000fe400078e20ff */
[----:B------:R-:W-:Y:S02]  /*12c0*/  SGXT R3, R3, 0x1 ;  /* 0x000000010303781a */ /* 0x000fe40000000200 */
[-C--:B------:R-:W-:Y:S02]  /*12d0*/  LEA R90, P2, R9, R88.reuse, 0x1 ;  /* 0x00000058095a7211 */ /* 0x080fe400078408ff */
[----:B------:R-:W-:Y:S02]  /*12e0*/  LEA R88, P3, R10, R88, 0x1 ;  /* 0x000000580a587211 */ /* 0x000fe400078608ff */
[----:B------:R-:W-:-:S02]  /*12f0*/  LOP3.LUT R13, R13, 0x10, R80, 0x78, !PT ;  /* 0x000000100d0d7812 */ /* 0x000fc400078e7850 */
[----:B------:R-:W-:Y:S02]  /*1300*/  LOP3.LUT R3, R3, 0x90, RZ, 0xc0, !PT ;  /* 0x0000009003037812 */ /* 0x000fe400078ec0ff */
[-C--:B------:R-:W-:Y:S02]  /*1310*/  LEA.HI.X.SX32 R91, R9, R11.reuse, 0x1, P2 ;  /* 0x0000000b095b7211 */ /* 0x080fe400010f0eff */
[----:B------:R-:W-:Y:S02]  /*1320*/  LEA.HI.X.SX32 R89, R10, R11, 0x1, P3 ;  /* 0x0000000b0a597211 */ /* 0x000fe400018f0eff */
[----:B------:R-:W-:Y:S02]  /*1330*/  IADD3 R7, R13, R12, RZ ;  /* 0x0000000c0d077210 */ /* 0x000fe40007ffe0ff */
[----:B------:R-:W-:Y:S02]  /*1340*/  LEA.HI.X.SX32 R103, R8, R14, 0x1, P0 ;  /* 0x0000000e08677211 */ /* 0x000fe400000f0eff */
[----:B------:R-:W-:Y:S01]  /*1350*/  LOP3.LUT R11, R3, 0x17e, R80, 0x78, !PT ;  /* 0x0000017e030b7812 */ /* 0x000fe200078e7850 */
[----:B------:R-:W-:Y:S01]  /*1360*/  CS2R R8, SRZ ;  /* 0x0000000000087805 */ /* 0x000fe2000001ff00 */
[----:B------:R-:W-:-:S02]  /*1370*/  MOV R77, 0x3f800000 ;  /* 0x3f800000004d7802 */ /* 0x000fc40000000f00 */
[----:B------:R-:W-:Y:S02]  /*1380*/  MOV R76, 0x3f800000 ;  /* 0x3f800000004c7802 */ /* 0x000fe40000000f00 */
[----:B------:R-:W-:Y:S02]  /*1390*/  MOV R15, 0x3f800000 ;  /* 0x3f800000000f7802 */ /* 0x000fe40000000f00 */
[----:B------:R-:W-:Y:S02]  /*13a0*/  MOV R14, 0x3f800000 ;  /* 0x3f800000000e7802 */ /* 0x000fe40000000f00 */
[----:B------:R-:W-:Y:S02]  /*13b0*/  MOV R94, 0xff800000 ;  /* 0xff800000005e7802 */ /* 0x000fe40000000f00 */
[----:B------:R-:W-:Y:S02]  /*13c0*/  MOV R87, 0xff800000 ;  /* 0xff80000000577802 */ /* 0x000fe40000000f00 */
[----:B------:R-:W-:-:S02]  /*13d0*/  LOP3.LUT R10, R17, 0x30, R80, 0x78, !PT ;  /* 0x00000030110a7812 */ /* 0x000fc400078e7850 */
[C---:B------:R-:W-:Y:S02]  /*13e0*/  IADD3 R12, R5.reuse, 0x88, RZ ;  /* 0x00000088050c7810 */ /* 0x040fe40007ffe0ff */
[C---:B------:R-:W-:Y:S02]  /*13f0*/  IADD3 R13, R5.reuse, 0x80, RZ ;  /* 0x00000080050d7810 */ /* 0x040fe40007ffe0ff */
[----:B------:R-:W-:Y:S02]  /*1400*/  IADD3 R3, R5, 0x8, RZ ;  /* 0x0000000805037810 */ /* 0x000fe40007ffe0ff */
.L_x_1:
[----:B------:R-:W-:-:S04]  /*1410*/  IMAD.WIDE R16, R9, 0x2, R102 ;  /* 0x0000000209107825 */ /* 0x000fc800078e0266 */
[----:B------:R-:W-:Y:S01]  /*1420*/  IMAD.WIDE R18, R9, 0x2, R100 ;  /* 0x0000000209127825 */ /* 0x000fe200078e0264 */
[----:B------:R-:W2:Y:S04]  /*1430*/  LDG.E.U16 R69, [R16.64] ;  /* 0x0000000610457981 */ /* 0x000ea8000c1e1500 */
[----:B------:R-:W3:Y:S01]  /*1440*/  LDG.E.U16 R71, [R18.64] ;  /* 0x0000000612477981 */ /* 0x000ee2000c1e1500 */
[----:B------:R-:W-:-:S03]  /*1450*/  IMAD.WIDE R96, R8, 0x2, R90 ;  /* 0x0000000208607825 */ /* 0x000fc600078e025a */
[----:B------:R-:W-:Y:S01]  /*1460*/  BAR.SYNC.DEFER_BLOCKING 0x0 ;  /* 0x0000000000007b1d */ /* 0x000fe20000010000 */
[----:B------:R-:W-:-:S05]  /*1470*/  IMAD.WIDE R98, R8, 0x2, R88 ;  /* 0x0000000208627825 */ /* 0x000fca00078e0258 */
[----:B--2---:R-:W-:Y:S04]  /*1480*/  STS.U16 [R4+0x4000], R69 ;  /* 0x0040004504007388 */ /* 0x004fe80000000400 */
[----:B---3--:R-:W-:Y:S04]  /*1490*/  STS.U16 [R4+0x4200], R71 ;  /* 0x0042004704007388 */ /* 0x008fe80000000400 */
[----:B------:R-:W-:Y:S06]  /*14a0*/  BAR.SYNC.DEFER_BLOCKING 0x0 ;  /* 0x0000000000007b1d */ /* 0x000fec0000010000 */
[----:B------:R0:W2:Y:S04]  /*14b0*/  LDG.E.U16 R96, [R96.64] ;  /* 0x0000000660607981 */ /* 0x0000a8000c1e1500 */
[----:B------:R-:W3:Y:S04]  /*14c0*/  LDG.E.U16 R98, [R98.64] ;  /* 0x0000000662627981 */ /* 0x000ee8000c1e1500 */
[----:B------:R-:W-:Y:S04]  /*14d0*/  LDSM.16.MT88.4 R48, [R6] ;  /* 0x000000000630783b */ /* 0x000fe80000004200 */
[----:B------:R-:W1:Y:S04]  /*14e0*/  LDSM.16.M88.4 R20, [R10+0x4000] ;  /* 0x004000000a14783b */ /* 0x000e680000000200 */
[----:B------:R-:W4:Y:S04]  /*14f0*/  LDSM.16.M88.4 R16, [R10+0x4200] ;  /* 0x004200000a10783b */ /* 0x000f280000000200 */
[----:B------:R-:W5:Y:S04]  /*1500*/  LDSM.16.MT88.4 R52, [R6+0x2000] ;  /* 0x002000000634783b */ /* 0x000f680000004200 */
[----:B------:R-:W0:Y:S04]  /*1510*/  LDSM.16.MT88.4 R72, [R6+0x100] ;  /* 0x000100000648783b */ /* 0x000e280000004200 */
[----:B------:R-:W0:Y:S04]  /*1520*/  LDSM.16.MT88.4 R68, [R6+0x2100] ;  /* 0x002100000644783b */ /* 0x000e280000004200 */
[----:B------:R-:W-:Y:S01]  /*1530*/  BAR.SYNC.DEFER_BLOCKING 0x0 ;  /* 0x0000000000007b1d */ /* 0x000fe20000010000 */
[C---:B-1----:R-:W-:Y:S08]  /*1540*/  HMMA.16816.F32 R64, R48.reuse, R20, RZ ;  /* 0x000000143040723c */ /* 0x042ff000000018ff */
[----:B----4-:R-:W-:Y:S11]  /*1550*/  HMMA.16816.F32 R48, R48, R16, RZ ;  /* 0x000000103030723c */ /* 0x010ff600000018ff */
[----:B------:R-:W-:Y:S05]  /*1560*/  @!UPT UIADD3 URZ, URZ, URZ, URZ ;  /* 0x0000003f3f3ff290 */ /* 0x000fea000fffe03f */
[C---:B-----5:R-:W-:Y:S08]  /*1570*/  HMMA.16816.F32 R64, R52.reuse, R22, R64 ;  /* 0x000000163440723c */ /* 0x060ff00000001840 */
[----:B------:R-:W-:Y:S08]  /*1580*/  HMMA.16816.F32 R52, R52, R18, R48 ;  /* 0x000000123434723c */ /* 0x000ff00000001830 */
[C---:B0-----:R-:W-:Y:S07]  /*1590*/  HMMA.16816.F32 R48, R72.reuse, R20, RZ ;  /* 0x000000144830723c */ /* 0x041fee00000018ff */
[----:B------:R-:W-:Y:S01]  /*15a0*/  LEA R20, P1, R82, UR4, 0x1 ;  /* 0x0000000452147c11 */ /* 0x000fe2000f8208ff */
[----:B------:R-:W-:Y:S01]  /*15b0*/  HMMA.16816.F32 R72, R72, R16, RZ ;  /* 0x000000104848723c */ /* 0x000fe200000018ff */
[----:B------:R-:W-:Y:S01]  /*15c0*/  FMUL R21, R64, c[0x0][0x188] ;  /* 0x0000620040157a20 */ /* 0x000fe20000400000 */
[----:B------:R-:W-:Y:S01]  /*15d0*/  UIADD3 UR4, UP0, UR4, 0x10, URZ ;  /* 0x0000001004047890 */ /* 0x000fe2000ff1e03f */
[C---:B------:R-:W-:Y:S01]  /*15e0*/  ISETP.GT.U32.AND P0, PT, R20.reuse, R5, PT ;  /* 0x000000051400720c */ /* 0x040fe20003f04070 */
[----:B------:R-:W-:Y:S01]  /*15f0*/  FMUL R64, R65, c[0x0][0x188] ;  /* 0x0000620041407a20 */ /* 0x000fe20000400000 */
[----:B------:R-:W-:-:S02]  /*1600*/  IADD3 R106, P4, R20, 0x8, RZ ;  /* 0x00000008146a7810 */ /* 0x000fc40007f9e0ff */
[----:B------:R-:W-:Y:S01]  /*1610*/  IADD3.X R17, RZ, UR5, RZ, P1, !PT ;  /* 0x00000005ff117c10 */ /* 0x000fe20008ffe4ff */
[----:B------:R-:W-:Y:S01]  /*1620*/  FMUL R52, R52, c[0x0][0x188] ;  /* 0x0000620034347a20 */ /* 0x000fe20000400000 */
[CC--:B------:R-:W-:Y:S01]  /*1630*/  ISETP.GE.U32.AND P2, PT, R20.reuse, R5.reuse, PT ;  /* 0x000000051400720c */ /* 0x0c0fe20003f46070 */
[----:B------:R-:W-:Y:S01]  /*1640*/  FMUL R16, R53, c[0x0][0x188] ;  /* 0x0000620035107a20 */ /* 0x000fe20000400000 */
[----:B------:R-:W-:Y:S01]  /*1650*/  IADD3 R104, P3, R20, 0x9, RZ ;  /* 0x0000000914687810 */ /* 0x000fe20007f7e0ff */
[----:B------:R-:W-:Y:S01]  /*1660*/  UIADD3.X UR5, URZ, UR5, URZ, UP0, !UPT ;  /* 0x000000053f057290 */ /* 0x000fe200087fe43f */
[----:B------:R-:W-:Y:S02]  /*1670*/  ISETP.GT.U32.AND P1, PT, R106, R5, PT ;  /* 0x000000056a00720c */ /* 0x000fe40003f24070 */
[C---:B------:R-:W-:Y:S01]  /*1680*/  ISETP.GT.U32.AND.EX P0, PT, R17.reuse, RZ, PT, P0 ;  /* 0x000000ff1100720c */ /* 0x040fe20003f04100 */
[----:B------:R-:W-:Y:S01]  /*1690*/  IMAD.X R97, RZ, RZ, R17, P3 ;  /* 0x000000ffff617224 */ /* 0x000fe200018e0611 */
[----:B------:R-:W-:Y:S01]  /*16a0*/  ISETP.GE.U32.AND.EX P2, PT, R17, RZ, PT, P2 ;  /* 0x000000ff1100720c */ /* 0x000fe20003f46120 */
[----:B------:R-:W-:Y:S01]  /*16b0*/  HMMA.16816.F32 R48, R68, R22, R48 ;  /* 0x000000164430723c */ /* 0x000fe20000001830 */
[----:B------:R-:W-:-:S02]  /*16c0*/  IADD3.X R95, RZ, R17, RZ, P4, !PT ;  /* 0x00000011ff5f7210 */ /* 0x000fc400027fe4ff */
[----:B------:R-:W-:Y:S02]  /*16d0*/  ISETP.GT.U32.AND P5, PT, R104, R5, PT ;  /* 0x000000056800720c */ /* 0x000fe40003fa4070 */
[----:B------:R-:W-:Y:S02]  /*16e0*/  ISETP.GT.U32.AND.EX P1, PT, R95, RZ, PT, P1 ;  /* 0x000000ff5f00720c */ /* 0x000fe40003f24110 */
[----:B------:R-:W-:Y:S01]  /*16f0*/  FSEL R21, R21, -INF , !P0 ;  /* 0xff80000015157808 */ /* 0x000fe20004000000 */
[----:B------:R-:W-:Y:S01]  /*1700*/  HMMA.16816.F32 R72, R68, R18, R72 ;  /* 0x000000124448723c */ /* 0x000fe20000001848 */
[----:B------:R-:W-:Y:S01]  /*1710*/  FSEL R64, R64, -INF , !P2 ;  /* 0xff80000040407808 */ /* 0x000fe20005000000 */
[----:B------:R-:W-:Y:S01]  /*1720*/  FMUL R23, R55, c[0x0][0x188] ;  /* 0x0000620037177a20 */ /* 0x000fe20000400000 */
[----:B------:R-:W-:Y:S02]  /*1730*/  ISETP.GT.U32.AND.EX P2, PT, R97, RZ, PT, P5 ;  /* 0x000000ff6100720c */ /* 0x000fe40003f44150 */
[----:B------:R-:W-:-:S02]  /*1740*/  FSEL R52, R52, -INF , !P1 ;  /* 0xff80000034347808 */ /* 0x000fc40004800000 */
[----:B------:R-:W-:Y:S01]  /*1750*/  FMNMX R53, R21, R64, !PT ;  /* 0x0000004015357209 */ /* 0x000fe20007800000 */
[----:B------:R-:W-:Y:S01]  /*1760*/  FMUL R19, R66, c[0x0][0x188] ;  /* 0x0000620042137a20 */ /* 0x000fe20000400000 */
[----:B------:R-:W-:Y:S01]  /*1770*/  FSEL R16, R16, -INF , !P2 ;  /* 0xff80000010107808 */ /* 0x000fe20005000000 */
[----:B------:R-:W-:Y:S01]  /*1780*/  FMUL R18, R67, c[0x0][0x188] ;  /* 0x0000620043127a20 */ /* 0x000fe20000400000 */
[----:B------:R-:W-:Y:S02]  /*1790*/  FMNMX R53, R52, R53, !PT ;  /* 0x0000003534357209 */ /* 0x000fe40007800000 */
[----:B------:R-:W-:Y:S02]  /*17a0*/  ISETP.GT.U32.AND P1, PT, R20, R3, PT ;  /* 0x000000031400720c */ /* 0x000fe40003f24070 */
[----:B------:R-:W-:Y:S01]  /*17b0*/  FMNMX R65, R16, R53, !PT ;  /* 0x0000003510417209 */ /* 0x000fe20007800000 */
[----:B------:R-:W-:Y:S01]  /*17c0*/  FMUL R53, R54, c[0x0][0x188] ;  /* 0x0000620036357a20 */ /* 0x000fe20000400000 */
[----:B------:R-:W-:Y:S01]  /*17d0*/  ISETP.GE.U32.AND P2, PT, R20, R3, PT ;  /* 0x000000031400720c */ /* 0x000fe20003f46070 */
[----:B------:R-:W-:Y:S01]  /*17e0*/  FMUL R51, R51, c[0x0][0x188] ;  /* 0x0000620033337a20 */ /* 0x000fe20000400000 */
[C---:B------:R-:W-:Y:S01]  /*17f0*/  ISETP.GT.U32.AND.EX P1, PT, R17.reuse, RZ, PT, P1 ;  /* 0x000000ff1100720c */ /* 0x040fe20003f24110 */
[----:B------:R-:W0:Y:S01]  /*1800*/  SHFL.BFLY PT, R108, R65, 0x2, 0x1f ;  /* 0x0c401f00416c7f89 */ /* 0x000e2200000e0000 */
[----:B------:R-:W-:-:S02]  /*1810*/  ISETP.GE.U32.AND.EX P2, PT, R17, RZ, PT, P2 ;  /* 0x000000ff1100720c */ /* 0x000fc40003f46120 */
[----:B------:R-:W-:Y:S01]  /*1820*/  ISETP.GT.U32.AND P3, PT, R104, R3, PT ;  /* 0x000000036800720c */ /* 0x000fe20003f64070 */
[----:B------:R-:W-:Y:S01]  /*1830*/  FMUL R54, R72, c[0x0][0x188] ;  /* 0x0000620048367a20 */ /* 0x000fe20000400000 */
[----:B------:R-:W-:Y:S01]  /*1840*/  FSEL R19, R19, -INF , !P1 ;  /* 0xff80000013137808 */ /* 0x000fe20004800000 */
[----:B------:R-:W-:Y:S01]  /*1850*/  FMUL R73, R73, c[0x0][0x188] ;  /* 0x0000620049497a20 */ /* 0x000fe20000400000 */
[----:B------:R-:W-:Y:S02]  /*1860*/  FSEL R18, R18, -INF , !P2 ;  /* 0xff80000012127808 */ /* 0x000fe40005000000 */
[----:B------:R-:W-:Y:S02]  /*1870*/  ISETP.GT.U32.AND.EX P1, PT, R97, RZ, PT, P3 ;  /* 0x000000ff6100720c */ /* 0x000fe40003f24130 */
[----:B------:R-:W-:Y:S02]  /*1880*/  FSEL R53, R53, -INF , !P0 ;  /* 0xff80000035357808 */ /* 0x000fe40004000000 */
[----:B------:R-:W-:-:S02]  /*1890*/  FMNMX R22, R19, R18, !PT ;  /* 0x0000001213167209 */ /* 0x000fc40007800000 */
[----:B------:R-:W-:Y:S02]  /*18a0*/  FSEL R23, R23, -INF , !P1 ;  /* 0xff80000017177808 */ /* 0x000fe40004800000 */
[----:B------:R-:W-:Y:S02]  /*18b0*/  FMNMX R22, R53, R22, !PT ;  /* 0x0000001635167209 */ /* 0x000fe40007800000 */
[-C--:B------:R-:W-:Y:S02]  /*18c0*/  ISETP.GT.U32.AND P0, PT, R20, R13.reuse, PT ;  /* 0x0000000d1400720c */ /* 0x080fe40003f04070 */
[----:B------:R-:W-:Y:S01]  /*18d0*/  FMNMX R55, R23, R22, !PT ;  /* 0x0000001617377209 */ /* 0x000fe20007800000 */
[----:B------:R-:W-:Y:S01]  /*18e0*/  FMUL R22, R48, c[0x0][0x188] ;  /* 0x0000620030167a20 */ /* 0x000fe20000400000 */
[----:B------:R-:W-:Y:S01]  /*18f0*/  ISETP.GT.U32.AND P1, PT, R106, R13, PT ;  /* 0x0000000d6a00720c */ /* 0x000fe20003f24070 */
[----:B------:R-:W-:Y:S01]  /*1900*/  FMUL R48, R49, c[0x0][0x188] ;  /* 0x0000620031307a20 */ /* 0x000fe20000400000 */
[----:B0-----:R-:W-:Y:S01]  /*1910*/  FMNMX R108, R65, R108, !PT ;  /* 0x0000006c416c7209 */ /* 0x001fe20007800000 */
[----:B------:R-:W-:Y:S01]  /*1920*/  SHFL.BFLY PT, R66, R55, 0x2, 0x1f ;  /* 0x0c401f0037427f89 */ /* 0x000fe200000e0000 */
[----:B------:R-:W-:-:S02]  /*1930*/  ISETP.GT.U32.AND.EX P0, PT, R17, RZ, PT, P0 ;  /* 0x000000ff1100720c */ /* 0x000fc40003f04100 */
[-C--:B------:R-:W-:Y:S01]  /*1940*/  ISETP.GT.U32.AND P3, PT, R104, R13.reuse, PT ;  /* 0x0000000d6800720c */ /* 0x080fe20003f64070 */
[----:B------:R-:W0:Y:S01]  /*1950*/  SHFL.BFLY PT, R65, R108, 0x1, 0x1f ;  /* 0x0c201f006c417f89 */ /* 0x000e2200000e0000 */
[----:B------:R-:W-:Y:S02]  /*1960*/  ISETP.GT.U32.AND.EX P1, PT, R95, RZ, PT, P1 ;  /* 0x000000ff5f00720c */ /* 0x000fe40003f24110 */
[----:B------:R-:W-:Y:S02]  /*1970*/  ISETP.GE.U32.AND P2, PT, R20, R13, PT ;  /* 0x0000000d1400720c */ /* 0x000fe40003f46070 */
[----:B------:R-:W-:Y:S02]  /*1980*/  FSEL R22, R22, -INF , !P0 ;  /* 0xff80000016167808 */ /* 0x000fe40004000000 */
[----:B------:R-:W-:Y:S02]  /*1990*/  ISETP.GT.U32.AND.EX P0, PT, R97, RZ, PT, P3 ;  /* 0x000000ff6100720c */ /* 0x000fe40003f04130 */
[----:B------:R-:W-:-:S02]  /*19a0*/  FSEL R54, R54, -INF , !P1 ;  /* 0xff80000036367808 */ /* 0x000fc40004800000 */
[CC--:B------:R-:W-:Y:S02]  /*19b0*/  ISETP.GT.U32.AND P1, PT, R20.reuse, R12.reuse, PT ;  /* 0x0000000c1400720c */ /* 0x0c0fe40003f24070 */
[----:B------:R-:W-:Y:S02]  /*19c0*/  ISETP.GE.U32.AND P3, PT, R20, R12, PT ;  /* 0x0000000c1400720c */ /* 0x000fe40003f66070 */
[----:B------:R-:W-:Y:S02]  /*19d0*/  ISETP.GE.U32.AND.EX P2, PT, R17, RZ, PT, P2 ;  /* 0x000000ff1100720c */ /* 0x000fe40003f46120 */
[----:B------:R-:W-:Y:S02]  /*19e0*/  FSEL R20, R73, -INF , !P0 ;  /* 0xff80000049147808 */ /* 0x000fe40004000000 */
[C---:B------:R-:W-:Y:S02]  /*19f0*/  ISETP.GT.U32.AND.EX P0, PT, R17.reuse, RZ, PT, P1 ;  /* 0x000000ff1100720c */ /* 0x040fe40003f04110 */
[----:B------:R-:W-:Y:S01]  /*1a00*/  ISETP.GE.U32.AND.EX P3, PT, R17, RZ, PT, P3 ;  /* 0x000000ff1100720c */ /* 0x000fe20003f66130 */
[----:B------:R-:W-:Y:S01]  /*1a10*/  FMUL R17, R50, c[0x0][0x188] ;  /* 0x0000620032117a20 */ /* 0x000fe20000400000 */
[----:B------:R-:W-:-:S02]  /*1a20*/  FSEL R48, R48, -INF , !P2 ;  /* 0xff80000030307808 */ /* 0x000fc40005000000 */
[----:B0-----:R-:W-:Y:S02]  /*1a30*/  FMNMX R65, R108, R65, !PT ;  /* 0x000000416c417209 */ /* 0x001fe40007800000 */
[----:B------:R-:W-:Y:S02]  /*1a40*/  ISETP.GT.U32.AND P2, PT, R106, R12, PT ;  /* 0x0000000c6a00720c */ /* 0x000fe40003f44070 */
[----:B------:R-:W-:Y:S02]  /*1a50*/  FMNMX R65, R65, R92, !PT ;  /* 0x0000005c41417209 */ /* 0x000fe40007800000 */
[----:B------:R-:W-:Y:S01]  /*1a60*/  FMNMX R66, R55, R66, !PT ;  /* 0x0000004237427209 */ /* 0x000fe20007800000 */
[----:B------:R-:W-:Y:S01]  /*1a70*/  FMUL R55, R74, c[0x0][0x188] ;  /* 0x000062004a377a20 */ /* 0x000fe20000400000 */
[----:B------:R-:W-:Y:S01]  /*1a80*/  FMNMX R49, R22, R48, !PT ;  /* 0x0000003016317209 */ /* 0x000fe20007800000 */
[--C-:B------:R-:W-:Y:S01]  /*1a90*/  FADD R50, R21, -R65.reuse ;  /* 0x8000004115327221 */ /* 0x100fe20000000000 */
[----:B------:R-:W-:Y:S01]  /*1aa0*/  ISETP.GT.U32.AND P4, PT, R104, R12, PT ;  /* 0x0000000c6800720c */ /* 0x000fe20003f84070 */
[----:B------:R-:W0:Y:S01]  /*1ab0*/  SHFL.BFLY PT, R67, R66, 0x1, 0x1f ;  /* 0x0c201f0042437f89 */ /* 0x000e2200000e0000 */
[----:B------:R-:W-:Y:S01]  /*1ac0*/  ISETP.GT.U32.AND.EX P1, PT, R95, RZ, PT, P2 ;  /* 0x000000ff5f00720c */ /* 0x000fe20003f24120 */
[----:B------:R-:W-:Y:S01]  /*1ad0*/  FMUL R21, R75, c[0x0][0x188] ;  /* 0x000062004b157a20 */ /* 0x000fe20000400000 */
[----:B------:R-:W-:Y:S01]  /*1ae0*/  FSEL R17, R17, -INF , !P0 ;  /* 0xff80000011117808 */ /* 0x000fe20004000000 */
[----:B------:R-:W-:Y:S01]  /*1af0*/  FMUL R72, R50, 1.4426950216293334961 ;  /* 0x3fb8aa3b32487820 */ /* 0x000fe20000400000 */
[----:B------:R-:W-:Y:S01]  /*1b00*/  FSEL R71, R51, -INF , !P3 ;  /* 0xff80000033477808 */ /* 0x000fe20005800000 */
[--C-:B------:R-:W-:Y:S01]  /*1b10*/  FADD R64, R64, -R65.reuse ;  /* 0x8000004140407221 */ /* 0x100fe20000000000 */
[----:B------:R-:W-:Y:S01]  /*1b20*/  FMNMX R49, R54, R49, !PT ;  /* 0x0000003136317209 */ /* 0x000fe20007800000 */
[--C-:B------:R-:W-:Y:S01]  /*1b30*/  FADD R16, R16, -R65.reuse ;  /* 0x8000004110107221 */ /* 0x100fe20000000000 */
[----:B------:R-:W-:Y:S01]  /*1b40*/  ISETP.GT.U32.AND.EX P2, PT, R97, RZ, PT, P4 ;  /* 0x000000ff6100720c */ /* 0x000fe20003f44140 */
[----:B------:R-:W-:Y:S01]  /*1b50*/  FMUL R75, R64, 1.4426950216293334961 ;  /* 0x3fb8aa3b404b7820 */ /* 0x000fe20000400000 */
[----:B------:R-:W-:Y:S01]  /*1b60*/  FSEL R55, R55, -INF , !P1 ;  /* 0xff80000037377808 */ /* 0x000fe20004800000 */
[----:B------:R-:W-:Y:S01]  /*1b70*/  FMUL R74, R16, 1.4426950216293334961 ;  /* 0x3fb8aa3b104a7820 */ /* 0x000fe20000400000 */
[----:B------:R-:W-:Y:S01]  /*1b80*/  FMNMX R50, R17, R71, !PT ;  /* 0x0000004711327209 */ /* 0x000fe20007800000 */
[----:B------:R-:W-:Y:S01]  /*1b90*/  FADD R16, -R65, R92 ;  /* 0x0000005c41107221 */ /* 0x000fe20000000100 */
[----:B------:R-:W-:Y:S01]  /*1ba0*/  FMNMX R49, R20, R49, !PT ;  /* 0x0000003114317209 */ /* 0x000fe20007800000 */
[----:B------:R-:W-:Y:S01]  /*1bb0*/  FADD R52, R52, -R65 ;  /* 0x8000004134347221 */ /* 0x000fe20000000000 */
[----:B------:R-:W-:Y:S01]  /*1bc0*/  FSEL R21, R21, -INF , !P2 ;  /* 0xff80000015157808 */ /* 0x000fe20005000000 */
[----:B------:R-:W-:Y:S01]  /*1bd0*/  MUFU.EX2 R72, R72 ;  /* 0x0000004800487308 */ /* 0x000fe20000000800 */
[----:B------:R-:W-:Y:S01]  /*1be0*/  FMNMX R50, R55, R50, !PT ;  /* 0x0000003237327209 */ /* 0x000fe20007800000 */
[----:B------:R-:W1:Y:S01]  /*1bf0*/  SHFL.BFLY PT, R68, R49, 0x2, 0x1f ;  /* 0x0c401f0031447f89 */ /* 0x000e6200000e0000 */
[----:B------:R-:W-:Y:S01]  /*1c00*/  FMUL R73, R52, 1.4426950216293334961 ;  /* 0x3fb8aa3b34497820 */ /* 0x000fe20000400000 */
[----:B------:R-:W-:-:S02]  /*1c10*/  ISETP.LE.U32.AND P0, PT, R81, UR4, PT ;  /* 0x0000000451007c0c */ /* 0x000fc4000bf03070 */
[----:B------:R-:W-:Y:S02]  /*1c20*/  FMNMX R50, R21, R50, !PT ;  /* 0x0000003215327209 */ /* 0x000fe40007800000 */
[----:B0-----:R-:W-:Y:S01]  /*1c30*/  FMNMX R64, R66, R67, !PT ;  /* 0x0000004342407209 */ /* 0x001fe20007800000 */
[----:B------:R-:W0:Y:S02]  /*1c40*/  MUFU.EX2 R75, R75 ;  /* 0x0000004b004b7308 */ /* 0x000e240000000800 */
[----:B------:R-:W4:Y:S01]  /*1c50*/  SHFL.BFLY PT, R51, R50, 0x2, 0x1f ;  /* 0x0c401f0032337f89 */ /* 0x000f2200000e0000 */
[----:B------:R-:W-:-:S05]  /*1c60*/  FMNMX R64, R64, R93, !PT ;  /* 0x0000005d40407209 */ /* 0x000fca0007800000 */
[--C-:B------:R-:W-:Y:S01]  /*1c70*/  FADD R19, R19, -R64.reuse ;  /* 0x8000004013137221 */ /* 0x100fe20000000000 */
[----:B------:R-:W5:Y:S01]  /*1c80*/  MUFU.EX2 R73, R73 ;  /* 0x0000004900497308 */ /* 0x000f620000000800 */
[--C-:B------:R-:W-:Y:S02]  /*1c90*/  FADD R18, R18, -R64.reuse ;  /* 0x8000004012127221 */ /* 0x100fe40000000000 */
[----:B------:R-:W-:-:S04]  /*1ca0*/  FADD R23, R23, -R64 ;  /* 0x8000004017177221 */ /* 0x000fc80000000000 */
[----:B------:R-:W-:Y:S01]  /*1cb0*/  FMUL R23, R23, 1.4426950216293334961 ;  /* 0x3fb8aa3b17177820 */ /* 0x000fe20000400000 */
[----:B-1----:R-:W-:Y:S01]  /*1cc0*/  FMNMX R49, R49, R68, !PT ;  /* 0x0000004431317209 */ /* 0x002fe20007800000 */
[----:B------:R-:W-:Y:S01]  /*1cd0*/  FMUL R68, R16, 1.4426950216293334961 ;  /* 0x3fb8aa3b10447820 */ /* 0x000fe20000400000 */
[----:B------:R-:W1:Y:S01]  /*1ce0*/  MUFU.EX2 R74, R74 ;  /* 0x0000004a004a7308 */ /* 0x000e620000000800 */
[----:B------:R-:W-:Y:S02]  /*1cf0*/  FMUL R16, R19, 1.4426950216293334961 ;  /* 0x3fb8aa3b13107820 */ /* 0x000fe40000400000 */
[----:B------:R-:W-:Y:S01]  /*1d00*/  FMUL R19, R18, 1.4426950216293334961 ;  /* 0x3fb8aa3b12137820 */ /* 0x000fe20000400000 */
[----:B------:R-:W0:Y:S01]  /*1d10*/  SHFL.BFLY PT, R52, R49, 0x1, 0x1f ;  /* 0x0c201f0031347f89 */ /* 0x000e2200000e0000 */
[----:B------:R-:W-:Y:S01]  /*1d20*/  FADD R18, R53, -R64 ;  /* 0x8000004035127221 */ /* 0x000fe20000000000 */
[----:B----4-:R-:W-:Y:S02]  /*1d30*/  FMNMX R51, R50, R51, !PT ;  /* 0x0000003332337209 */ /* 0x010fe40007800000 */
[----:B------:R-:W-:Y:S01]  /*1d40*/  MUFU.EX2 R16, R16 ;  /* 0x0000001000107308 */ /* 0x000fe20000000800 */
[----:B------:R-:W-:-:S02]  /*1d50*/  FMUL R95, R18, 1.4426950216293334961 ;  /* 0x3fb8aa3b125f7820 */ /* 0x000fc40000400000 */
[----:B------:R-:W4:Y:S05]  /*1d60*/  SHFL.BFLY PT, R18, R51, 0x1, 0x1f ;  /* 0x0c201f0033127f89 */ /* 0x000f2a00000e0000 */
[----:B------:R-:W-:Y:S08]  /*1d70*/  MUFU.EX2 R53, R19 ;  /* 0x0000001300357308 */ /* 0x000ff00000000800 */
[----:B------:R-:W-:Y:S01]  /*1d80*/  MUFU.EX2 R95, R95 ;  /* 0x0000005f005f7308 */ /* 0x000fe20000000800 */
[----:B0-----:R-:W-:Y:S01]  /*1d90*/  FMNMX R67, R49, R52, !PT ;  /* 0x0000003431437209 */ /* 0x001fe20007800000 */
[----:B------:R-:W-:Y:S01]  /*1da0*/  FADD R49, -R64, R93 ;  /* 0x0000005d40317221 */ /* 0x000fe20000000100 */
[----:B------:R-:W-:-:S02]  /*1db0*/  F2FP.PACK_AB R52, R75, R72 ;  /* 0x000000484b34723e */ /* 0x000fc400000000ff */
[----:B------:R-:W-:-:S03]  /*1dc0*/  FMNMX R67, R67, R94, !PT ;  /* 0x0000005e43437209 */ /* 0x000fc60007800000 */
[----:B------:R0:W0:Y:S01]  /*1dd0*/  MUFU.EX2 R104, R23 ;  /* 0x0000001700687308 */ /* 0x0000220000000800 */
[----:B------:R-:W-:Y:S01]  /*1de0*/  FMUL R49, R49, 1.4426950216293334961 ;  /* 0x3fb8aa3b31317820 */ /* 0x000fe20000400000 */
[----:B----4-:R-:W-:Y:S01]  /*1df0*/  FMNMX R18, R51, R18, !PT ;  /* 0x0000001233127209 */ /* 0x010fe20007800000 */
[--C-:B------:R-:W-:Y:S02]  /*1e00*/  FADD R22, R22, -R67.reuse ;  /* 0x8000004316167221 */ /* 0x100fe40000000000 */
[--C-:B------:R-:W-:Y:S01]  /*1e10*/  FADD R54, R54, -R67.reuse ;  /* 0x8000004336367221 */ /* 0x100fe20000000000 */
[----:B------:R-:W-:Y:S01]  /*1e20*/  FMNMX R66, R18, R87, !PT ;  /* 0x0000005712427209 */ /* 0x000fe20007800000 */
[----:B------:R-:W-:Y:S01]  /*1e30*/  FMUL R92, R22, 1.4426950216293334961 ;  /* 0x3fb8aa3b165c7820 */ /* 0x000fe20000400000 */
[----:B--2---:R-:W-:Y:S01]  /*1e40*/  STS.U16 [R11+0x4000], R96 ;  /* 0x004000600b007388 */ /* 0x004fe20000000400 */
[----:B------:R-:W-:Y:S01]  /*1e50*/  FMUL R22, R54, 1.4426950216293334961 ;  /* 0x3fb8aa3b36167820 */ /* 0x000fe20000400000 */
[----:B------:R-:W2:Y:S01]  /*1e60*/  MUFU.EX2 R69, R49 ;  /* 0x0000003100457308 */ /* 0x000ea20000000800 */
[----:B------:R-:W-:Y:S01]  /*1e70*/  FADD R71, R71, -R66 ;  /* 0x8000004247477221 */ /* 0x000fe20000000000 */
[----:B---3--:R-:W-:Y:S01]  /*1e80*/  STS.U16 [R11+0x4200], R98 ;  /* 0x004200620b007388 */ /* 0x008fe20000000400 */
[----:B------:R-:W-:-:S02]  /*1e90*/  FADD R20, R20, -R67 ;  /* 0x8000004314147221 */ /* 0x000fc40000000000 */
[----:B------:R-:W-:Y:S02]  /*1ea0*/  FADD R54, R72, R75 ;  /* 0x0000004b48367221 */ /* 0x000fe40000000000 */
[----:B------:R-:W-:Y:S01]  /*1eb0*/  FADD R17, R17, -R66 ;  /* 0x8000004211117221 */ /* 0x000fe20000000000 */
[----:B------:R-:W-:Y:S01]  /*1ec0*/  MUFU.EX2 R92, R92 ;  /* 0x0000005c005c7308 */ /* 0x000fe20000000800 */
[----:B------:R-:W-:Y:S02]  /*1ed0*/  FADD R18, -R67, R94 ;  /* 0x0000005e43127221 */ /* 0x000fe40000000100 */
[----:B------:R-:W-:Y:S02]  /*1ee0*/  FADD R48, R48, -R67 ;  /* 0x8000004330307221 */ /* 0x000fe40000000000 */
[----:B------:R-:W-:Y:S02]  /*1ef0*/  FMUL R94, R71, 1.4426950216293334961 ;  /* 0x3fb8aa3b475e7820 */ /* 0x000fe40000400000 */
[----:B------:R-:W-:Y:S01]  /*1f00*/  FMUL R20, R20, 1.4426950216293334961 ;  /* 0x3fb8aa3b14147820 */ /* 0x000fe20000400000 */
[----:B------:R-:W-:Y:S01]  /*1f10*/  MUFU.EX2 R22, R22 ;  /* 0x0000001600167308 */ /* 0x000fe20000000800 */
[----:B-----5:R-:W-:Y:S01]  /*1f20*/  FADD R71, R73, R54 ;  /* 0x0000003649477221 */ /* 0x020fe20000000000 */
[----:B-1----:R-:W-:Y:S01]  /*1f30*/  F2FP.PACK_AB R54, R74, R73 ;  /* 0x000000494a36723e */ /* 0x002fe200000000ff */
[----:B0-----:R-:W-:-:S02]  /*1f40*/  FMUL R23, R17, 1.4426950216293334961 ;  /* 0x3fb8aa3b11177820 */ /* 0x001fc40000400000 */
[--C-:B------:R-:W-:Y:S02]  /*1f50*/  FADD R55, R55, -R66.reuse ;  /* 0x8000004237377221 */ /* 0x100fe40000000000 */
[----:B------:R-:W-:Y:S01]  /*1f60*/  FMUL R48, R48, 1.4426950216293334961 ;  /* 0x3fb8aa3b30307820 */ /* 0x000fe20000400000 */
[----:B------:R0:W-:Y:S01]  /*1f70*/  MUFU.EX2 R93, R20 ;  /* 0x00000014005d7308 */ /* 0x0001e20000000800 */
[----:B------:R-:W-:Y:S02]  /*1f80*/  FADD R71, R74, R71 ;  /* 0x000000474a477221 */ /* 0x000fe40000000000 */
[----:B------:R-:W-:Y:S01]  /*1f90*/  FMUL R74, R55, 1.4426950216293334961 ;  /* 0x3fb8aa3b374a7820 */ /* 0x000fe20000400000 */
[----:B------:R-:W-:Y:S01]  /*1fa0*/  F2FP.PACK_AB R55, R104, R95 ;  /* 0x0000005f6837723e */ /* 0x000fe200000000ff */
[----:B------:R-:W-:Y:S01]  /*1fb0*/  FADD R21, R21, -R66 ;  /* 0x8000004215157221 */ /* 0x000fe20000000000 */
[----:B------:R-:W1:Y:S01]  /*1fc0*/  SHFL.BFLY PT, R98, R71, 0x2, 0x1f ;  /* 0x0c401f0047627f89 */ /* 0x000e6200000e0000 */
[----:B------:R-:W-:Y:S01]  /*1fd0*/  FADD R73, -R66, R87 ;  /* 0x0000005742497221 */ /* 0x000fe20000000100 */
[----:B------:R-:W3:Y:S01]  /*1fe0*/  MUFU.EX2 R97, R48 ;  /* 0x0000003000617308 */ /* 0x000ee20000000800 */
[----:B0-----:R-:W-:Y:S01]  /*1ff0*/  FADD R20, R16, R53 ;  /* 0x0000003510147221 */ /* 0x001fe20000000000 */
[----:B------:R-:W-:Y:S01]  /*2000*/  BAR.SYNC.DEFER_BLOCKING 0x0 ;  /* 0x0000000000007b1d */ /* 0x000fe20000010000 */
[----:B------:R-:W-:Y:S01]  /*2010*/  FMUL R21, R21, 1.4426950216293334961 ;  /* 0x3fb8aa3b15157820 */ /* 0x000fe20000400000 */
[----:B------:R-:W-:Y:S01]  /*2020*/  F2FP.PACK_AB R53, R53, R16 ;  /* 0x000000103535723e */ /* 0x000fe200000000ff */
[----:B------:R-:W-:-:S02]  /*2030*/  FADD R75, R95, R20 ;  /* 0x000000145f4b7221 */ /* 0x000fc40000000000 */
[----:B------:R-:W-:Y:S01]  /*2040*/  FMUL R70, R18, 1.4426950216293334961 ;  /* 0x3fb8aa3b12467820 */ /* 0x000fe20000400000 */
[----:B------:R-:W-:Y:S01]  /*2050*/  MUFU.EX2 R23, R23 ;  /* 0x0000001700177308 */ /* 0x000fe20000000800 */
[----:B------:R-:W-:Y:S02]  /*2060*/  FADD R72, R104, R75 ;  /* 0x0000004b68487221 */ /* 0x000fe40000000000 */
[----:B------:R-:W-:Y:S02]  /*2070*/  FMUL R73, R73, 1.4426950216293334961 ;  /* 0x3fb8aa3b49497820 */ /* 0x000fe40000400000 */
[C---:B--2---:R-:W-:Y:S02]  /*2080*/  FMUL R46, R69.reuse, R46 ;  /* 0x0000002e452e7220 */ /* 0x044fe40000400000 */
[----:B------:R-:W-:Y:S01]  /*2090*/  FMUL R47, R69, R47 ;  /* 0x0000002f452f7220 */ /* 0x000fe20000400000 */
[----:B------:R-:W0:Y:S01]  /*20a0*/  MUFU.EX2 R94, R94 ;  /* 0x0000005e005e7308 */ /* 0x000e220000000800 */
[----:B---3--:R-:W-:Y:S01]  /*20b0*/  FADD R87, R92, R97 ;  /* 0x000000615c577221 */ /* 0x008fe20000000000 */
[----:B------:R-:W-:Y:S01]  /*20c0*/  F2FP.PACK_AB R20, R97, R92 ;  /* 0x0000005c6114723e */ /* 0x000fe200000000ff */
[----:B------:R-:W-:-:S02]  /*20d0*/  FMUL R62, R69, R62 ;  /* 0x0000003e453e7220 */ /* 0x000fc40000400000 */
[----:B------:R-:W-:Y:S01]  /*20e0*/  FADD R92, R22, R87 ;  /* 0x00000057165c7221 */ /* 0x000fe20000000000 */
[C---:B------:R-:W-:Y:S01]  /*20f0*/  F2FP.PACK_AB R22, R93.reuse, R22 ;  /* 0x000000165d16723e */ /* 0x040fe200000000ff */
[----:B------:R-:W2:Y:S01]  /*2100*/  SHFL.BFLY PT, R87, R72, 0x2, 0x1f ;  /* 0x0c401f0048577f89 */ /* 0x000ea200000e0000 */
[----:B------:R-:W3:Y:S01]  /*2110*/  MUFU.EX2 R74, R74 ;  /* 0x0000004a004a7308 */ /* 0x000ee20000000800 */
[----:B------:R-:W-:Y:S02]  /*2120*/  FADD R92, R93, R92 ;  /* 0x0000005c5d5c7221 */ /* 0x000fe40000000000 */
[----:B------:R-:W4:Y:S01]  /*2130*/  LDSM.16.M88.4 R48, [R7+0x4000] ;  /* 0x004000000730783b */ /* 0x000f220000000200 */
[C---:B------:R-:W-:Y:S02]  /*2140*/  FMUL R63, R69.reuse, R63 ;  /* 0x0000003f453f7220 */ /* 0x040fe40000400000 */
[C---:B------:R-:W-:Y:S01]  /*2150*/  FMUL R26, R69.reuse, R26 ;  /* 0x0000001a451a7220 */ /* 0x040fe20000400000 */
[----:B------:R-:W5:Y:S01]  /*2160*/  LDSM.16.M88.4 R16, [R7+0x4200] ;  /* 0x004200000710783b */ /* 0x000f620000000200 */
[----:B------:R0:W2:Y:S01]  /*2170*/  MUFU.EX2 R75, R21 ;  /* 0x00000015004b7308 */ /* 0x0000a20000000800 */
[----:B------:R-:W-:-:S02]  /*2180*/  FMUL R27, R69, R27 ;  /* 0x0000001b451b7220 */ /* 0x000fc40000400000 */
[----:B------:R-:W4:Y:S01]  /*2190*/  SHFL.BFLY PT, R93, R92, 0x2, 0x1f ;  /* 0x0c401f005c5d7f89 */ /* 0x000f2200000e0000 */
[C---:B------:R-:W-:Y:S02]  /*21a0*/  FMUL R58, R69.reuse, R58 ;  /* 0x0000003a453a7220 */ /* 0x040fe40000400000 */
[----:B------:R-:W-:Y:S02]  /*21b0*/  FMUL R59, R69, R59 ;  /* 0x0000003b453b7220 */ /* 0x000fe40000400000 */
[----:B------:R-:W2:Y:S01]  /*21c0*/  MUFU.EX2 R68, R68 ;  /* 0x0000004400447308 */ /* 0x000ea20000000800 */
[----:B0-----:R-:W-:Y:S02]  /*21d0*/  FADD R21, R23, R94 ;  /* 0x0000005e17157221 */ /* 0x001fe40000000000 */
[----:B-1----:R-:W-:Y:S02]  /*21e0*/  FADD R98, R71, R98 ;  /* 0x0000006247627221 */ /* 0x002fe40000000000 */
[----:B---3--:R-:W-:Y:S01]  /*21f0*/  FADD R96, R74, R21 ;  /* 0x000000154a607221 */ /* 0x008fe20000000000 */
[----:B------:R-:W-:Y:S01]  /*2200*/  F2FP.PACK_AB R21, R94, R23 ;  /* 0x000000175e15723e */ /* 0x000fe200000000ff */
[----:B--2---:R-:W-:Y:S01]  /*2210*/  FADD R87, R72, R87 ;  /* 0x0000005748577221 */ /* 0x004fe20000000000 */
[----:B------:R-:W0:Y:S01]  /*2220*/  MUFU.EX2 R70, R70 ;  /* 0x0000004600467308 */ /* 0x000e220000000800 */
[C---:B------:R-:W-:Y:S01]  /*2230*/  FADD R96, R75.reuse, R96 ;  /* 0x000000604b607221 */ /* 0x040fe20000000000 */
[----:B------:R-:W-:Y:S01]  /*2240*/  F2FP.PACK_AB R23, R75, R74 ;  /* 0x0000004a4b17723e */ /* 0x000fe200000000ff */
[----:B------:R-:W-:-:S03]  /*2250*/  IMAD.MOV.U32 R94, RZ, RZ, R67 ;  /* 0x000000ffff5e7224 */ /* 0x000fc600078e0043 */
[----:B------:R-:W1:Y:S02]  /*2260*/  SHFL.BFLY PT, R95, R96, 0x2, 0x1f ;  /* 0x0c401f00605f7f89 */ /* 0x000e6400000e0000 */
[----:B------:R-:W2:Y:S01]  /*2270*/  MUFU.EX2 R73, R73 ;  /* 0x0000004900497308 */ /* 0x000ea20000000800 */
[C---:B------:R-:W-:Y:S02]  /*2280*/  FMUL R44, R68.reuse, R44 ;  /* 0x0000002c442c7220 */ /* 0x040fe40000400000 */
[C---:B------:R-:W-:Y:S02]  /*2290*/  FMUL R45, R68.reuse, R45 ;  /* 0x0000002d442d7220 */ /* 0x040fe40000400000 */
[C---:B------:R-:W-:Y:S02]  /*22a0*/  FMUL R60, R68.reuse, R60 ;  /* 0x0000003c443c7220 */ /* 0x040fe40000400000 */
[C---:B------:R-:W-:Y:S02]  /*22b0*/  FMUL R61, R68.reuse, R61 ;  /* 0x0000003d443d7220 */ /* 0x040fe40000400000 */
[----:B------:R-:W-:-:S02]  /*22c0*/  FMUL R24, R68, R24 ;  /* 0x0000001844187220 */ /* 0x000fc40000400000 */
[C---:B------:R-:W-:Y:S01]  /*22d0*/  FMUL R25, R68.reuse, R25 ;  /* 0x0000001944197220 */ /* 0x040fe20000400000 */
[C---:B----4-:R-:W-:Y:S01]  /*22e0*/  HMMA.16816.F32 R44, R52.reuse, R48, R44 ;  /* 0x00000030342c723c */ /* 0x050fe2000000182c */
[C---:B------:R-:W-:Y:S02]  /*22f0*/  FMUL R56, R68.reuse, R56 ;  /* 0x0000003844387220 */ /* 0x040fe40000400000 */
[----:B------:R-:W-:Y:S02]  /*2300*/  FMUL R57, R68, R57 ;  /* 0x0000003944397220 */ /* 0x000fe40000400000 */
[C---:B0-----:R-:W-:Y:S02]  /*2310*/  FMUL R28, R70.reuse, R28 ;  /* 0x0000001c461c7220 */ /* 0x041fe40000400000 */
[----:B------:R-:W-:Y:S01]  /*2320*/  FMUL R29, R70, R29 ;  /* 0x0000001d461d7220 */ /* 0x000fe20000400000 */
[----:B------:R-:W-:Y:S01]  /*2330*/  HMMA.16816.F32 R60, R52, R50, R60 ;  /* 0x00000032343c723c */ /* 0x000fe2000000183c */
[----:B--2---:R-:W-:-:S02]  /*2340*/  FMUL R30, R73, R30 ;  /* 0x0000001e491e7220 */ /* 0x004fc40000400000 */
[C---:B------:R-:W-:Y:S02]  /*2350*/  FMUL R31, R73.reuse, R31 ;  /* 0x0000001f491f7220 */ /* 0x040fe40000400000 */
[C---:B------:R-:W-:Y:S02]  /*2360*/  FMUL R32, R70.reuse, R32 ;  /* 0x0000002046207220 */ /* 0x040fe40000400000 */
[----:B------:R-:W-:Y:S01]  /*2370*/  FMUL R33, R70, R33 ;  /* 0x0000002146217220 */ /* 0x000fe20000400000 */
[C---:B-----5:R-:W-:Y:S01]  /*2380*/  HMMA.16816.F32 R24, R52.reuse, R16, R24 ;  /* 0x000000103418723c */ /* 0x060fe20000001818 */
[C---:B------:R-:W-:Y:S02]  /*2390*/  FMUL R34, R73.reuse, R34 ;  /* 0x0000002249227220 */ /* 0x040fe40000400000 */
[----:B------:R-:W-:Y:S02]  /*23a0*/  FMUL R35, R73, R35 ;  /* 0x0000002349237220 */ /* 0x000fe40000400000 */
[----:B------:R-:W-:Y:S01]  /*23b0*/  FADD R93, R92, R93 ;  /* 0x0000005d5c5d7221 */ /* 0x000fe20000000000 */
[----:B------:R-:W-:Y:S01]  /*23c0*/  MOV R92, R65 ;  /* 0x00000041005c7202 */ /* 0x000fe20000000f00 */
[----:B-1----:R-:W-:Y:S01]  /*23d0*/  FADD R95, R96, R95 ;  /* 0x0000005f605f7221 */ /* 0x002fe20000000000 */
[----:B------:R-:W-:Y:S01]  /*23e0*/  HMMA.16816.F32 R56, R52, R18, R56 ;  /* 0x000000123438723c */ /* 0x000fe20000001838 */
[----:B------:R-:W-:-:S02]  /*23f0*/  FMUL R36, R70, R36 ;  /* 0x0000002446247220 */ /* 0x000fc40000400000 */
[C---:B------:R-:W-:Y:S01]  /*2400*/  FMUL R37, R70.reuse, R37 ;  /* 0x0000002546257220 */ /* 0x040fe20000400000 */
[----:B------:R-:W0:Y:S01]  /*2410*/  SHFL.BFLY PT, R52, R95, 0x1, 0x1f ;  /* 0x0c201f005f347f89 */ /* 0x000e2200000e0000 */
[C---:B------:R-:W-:Y:S02]  /*2420*/  FMUL R38, R73.reuse, R38 ;  /* 0x0000002649267220 */ /* 0x040fe40000400000 */
[C---:B------:R-:W-:Y:S01]  /*2430*/  FMUL R39, R73.reuse, R39 ;  /* 0x0000002749277220 */ /* 0x040fe20000400000 */
[----:B------:R-:W-:Y:S01]  /*2440*/  HMMA.16816.F32 R28, R20, R48, R28 ;  /* 0x00000030141c723c */ /* 0x000fe2000000181c */
[----:B------:R-:W1:Y:S01]  /*2450*/  SHFL.BFLY PT, R49, R98, 0x1, 0x1f ;  /* 0x0c201f0062317f89 */ /* 0x000e6200000e0000 */
[C---:B------:R-:W-:Y:S02]  /*2460*/  FMUL R40, R70.reuse, R40 ;  /* 0x0000002846287220 */ /* 0x040fe40000400000 */
[----:B------:R-:W-:Y:S01]  /*2470*/  FMUL R41, R70, R41 ;  /* 0x0000002946297220 */ /* 0x000fe20000400000 */
[----:B------:R-:W2:Y:S01]  /*2480*/  SHFL.BFLY PT, R48, R87, 0x1, 0x1f ;  /* 0x0c201f0057307f89 */ /* 0x000ea200000e0000 */
[----:B------:R-:W-:-:S02]  /*2490*/  FMUL R42, R73, R42 ;  /* 0x0000002a492a7220 */ /* 0x000fc40000400000 */
[----:B------:R-:W-:Y:S01]  /*24a0*/  HMMA.16816.F32 R32, R20, R50, R32 ;  /* 0x000000321420723c */ /* 0x000fe20000001820 */
[----:B------:R-:W3:Y:S01]  /*24b0*/  SHFL.BFLY PT, R50, R93, 0x1, 0x1f ;  /* 0x0c201f005d327f89 */ /* 0x000ee200000e0000 */
[----:B------:R-:W-:-:S06]  /*24c0*/  FMUL R43, R73, R43 ;  /* 0x0000002b492b7220 */ /* 0x000fcc0000400000 */
[----:B------:R-:W-:Y:S01]  /*24d0*/  HMMA.16816.F32 R36, R20, R16, R36 ;  /* 0x000000101424723c */ /* 0x000fe20000001824 */
[----:B0-----:R-:W-:-:S06]  /*24e0*/  FADD R52, R95, R52 ;  /* 0x000000345f347221 */ /* 0x001fcc0000000000 */
[----:B------:R-:W-:Y:S01]  /*24f0*/  MOV R17, UR5 ;  /* 0x0000000500117c02 */ /* 0x000fe20008000f00 */
[----:B------:R-:W-:Y:S01]  /*2500*/  HMMA.16816.F32 R40, R20, R18, R40 ;  /* 0x000000121428723c */ /* 0x000fe20000001828 */
[----:B------:R-:W-:Y:S01]  /*2510*/  MOV R16, 0x10 ;  /* 0x0000001000107802 */ /* 0x000fe20000000f00 */
[----:B-1----:R-:W-:Y:S01]  /*2520*/  FADD R49, R98, R49 ;  /* 0x0000003162317221 */ /* 0x002fe20000000000 */
[----:B------:R-:W-:Y:S01]  /*2530*/  ISETP.GE.U32.AND.EX P0, PT, R17, RZ, PT, P0 ;  /* 0x000000ff1100720c */ /* 0x000fe20003f06100 */
[----:B------:R-:W-:Y:S02]  /*2540*/  FFMA R14, R73, R14, R52 ;  /* 0x0000000e490e7223 */ /* 0x000fe40000000034 */
[----:B--2---:R-:W-:Y:S01]  /*2550*/  FADD R48, R87, R48 ;  /* 0x0000003057307221 */ /* 0x004fe20000000000 */
[----:B------:R-:W-:Y:S01]  /*2560*/  MOV R87, R66 ;  /* 0x0000004200577202 */ /* 0x000fe20000000f00 */
[C---:B------:R-:W-:Y:S02]  /*2570*/  IMAD R8, R16.reuse, c[0x0][0x1b4], R8 ;  /* 0x00006d0010087a24 */ /* 0x040fe400078e0208 */
[----:B---3--:R-:W-:Y:S01]  /*2580*/  FADD R50, R93, R50 ;  /* 0x000000325d327221 */ /* 0x008fe20000000000 */
[----:B------:R-:W-:Y:S01]  /*2590*/  MOV R93, R64 ;  /* 0x00000040005d7202 */ /* 0x000fe20000000f00 */
[----:B------:R-:W-:-:S02]  /*25a0*/  IMAD R9, R16, c[0x0][0x1a4], R9 ;  /* 0x0000690010097a24 */ /* 0x000fc400078e0209 */
[----:B------:R-:W-:Y:S02]  /*25b0*/  FFMA R77, R68, R77, R49 ;  /* 0x0000004d444d7223 */ /* 0x000fe40000000031 */
[----:B------:R-:W-:Y:S02]  /*25c0*/  FFMA R76, R69, R76, R48 ;  /* 0x0000004c454c7223 */ /* 0x000fe40000000030 */
[----:B------:R-:W-:Y:S01]  /*25d0*/  FFMA R15, R70, R15, R50 ;  /* 0x0000000f460f7223 */ /* 0x000fe20000000032 */
[----:B------:R-:W-:Y:S01]  /*25e0*/  @P0 CALL.REL.NOINC `(.L_x_0) ;  /* 0x0000001000000944 */ /* 0x000fe20003c00000 */
[----:B------:R-:W-:Y:S05]  /*25f0*/  BRA `(.L_x_1) ;  /* 0xffffee1000007947 */ /* 0x000fea000383ffff */
.L_x_0:
[----:B------:R-:W-:Y:S01]  /*2600*/  SHF.L.U32 R3, R0, 0x9, RZ ;  /* 0x0000000900037819 */ /* 0x000fe200000006ff */
[C---:B------:R-:W-:Y:S01]  /*2610*/  FMUL R4, R77.reuse, 8388608 ;  /* 0x4b0000004d047820 */ /* 0x040fe20000400000 */
[----:B------:R-:W-:Y:S01]  /*2620*/  FSETP.GEU.AND P0, PT, R77, 1.175494350822287508e-38, PT ;  /* 0x008000004d00780b */ /* 0x000fe20003f0e000 */
[----:B------:R-:W-:Y:S01]  /*2630*/  IMAD.MOV.U32 R54, RZ, RZ, R33 ;  /* 0x000000ffff367224 */ /* 0x000fe200078e0021 */
[----:B------:R-:W-:Y:S01]  /*2640*/  LOP3.LUT R78, R78, 0x3000, R3, 0xf8, !PT ;  /* 0x000030004e4e7812 */ /* 0x000fe200078ef803 */
[----:B------:R-:W-:Y:S01]  /*2650*/  IMAD R7, R2, c[0x0][0x1c0], RZ ;  /* 0x0000700002077a24 */ /* 0x000fe200078e02ff */
[----:B------:R-:W-:Y:S01]  /*2660*/  FSEL R3, R4, R77, !P0 ;  /* 0x0000004d04037208 */ /* 0x000fe20004000000 */
[C---:B------:R-:W-:Y:S01]  /*2670*/  FMUL R4, R76.reuse, 8388608 ;  /* 0x4b0000004c047820 */ /* 0x040fe20000400000 */
[----:B------:R-:W-:Y:S01]  /*2680*/  FSETP.GEU.AND P2, PT, R76, 1.175494350822287508e-38, PT ;  /* 0x008000004c00780b */ /* 0x000fe20003f4e000 */
[----:B------:R-:W-:Y:S01]  /*2690*/  IMAD.HI R13, R7, 0x2, RZ ;  /* 0x00000002070d7827 */ /* 0x000fe200078e02ff */
[----:B------:R-:W-:Y:S01]  /*26a0*/  MOV R33, R14 ;  /* 0x0000000e00217202 */ /* 0x000fe20000000f00 */
[----:B------:R-:W-:Y:S01]  /*26b0*/  BAR.SYNC.DEFER_BLOCKING 0x0 ;  /* 0x0000000000007b1d */ /* 0x000fe20000010000 */
[----:B------:R-:W-:Y:S01]  /*26c0*/  FSEL R4, R4, R76, !P2 ;  /* 0x0000004c04047208 */ /* 0x000fe20005000000 */
[----:B------:R-:W-:Y:S01]  /*26d0*/  IMAD R12, R83, c[0x0][0x1c4], RZ ;  /* 0x00007100530c7a24 */ /* 0x000fe200078e02ff */
[----:B------:R-:W-:Y:S01]  /*26e0*/  FSETP.GT.AND P1, PT, |R33|, 8.50705917302346158658e+37, PT ;  /* 0x7e8000002100780b */ /* 0x000fe20003f24200 */
[----:B------:R-:W-:Y:S01]  /*26f0*/  IMAD R2, R2, c[0x0][0x1cc], RZ ;  /* 0x0000730002027a24 */ /* 0x000fe200078e02ff */
[----:B------:R-:W-:Y:S01]  /*2700*/  IADD3 R11, R4, -0x3f3504f3, RZ ;  /* 0xc0cafb0d040b7810 */ /* 0x000fe20007ffe0ff */
[C---:B------:R-:W-:Y:S01]  /*2710*/  IMAD.SHL.U32 R21, R12.reuse, 0x2, RZ ;  /* 0x000000020c157824 */ /* 0x040fe200078e00ff */
[----:B------:R-:W-:Y:S01]  /*2720*/  LOP3.LUT R6, R79, 0x38, RZ, 0xc0, !PT ;  /* 0x000000384f067812 */ /* 0x000fe200078ec0ff */
[----:B------:R-:W-:Y:S01]  /*2730*/  IMAD.HI R16, R12, 0x2, RZ ;  /* 0x000000020c107827 */ /* 0x000fe200078e02ff */
[----:B------:R-:W-:-:S02]  /*2740*/  LOP3.LUT R11, R11, 0xff800000, RZ, 0xc0, !PT ;  /* 0xff8000000b0b7812 */ /* 0x000fc400078ec0ff */
[----:B------:R-:W-:Y:S02]  /*2750*/  LOP3.LUT R5, R0, 0xf0, RZ, 0xc0, !PT ;  /* 0x000000f000057812 */ /* 0x000fe400078ec0ff */
[----:B------:R-:W-:Y:S01]  /*2760*/  SHF.L.U32 R20, R7, 0x1, RZ ;  /* 0x0000000107147819 */ /* 0x000fe200000006ff */
[----:B------:R-:W0:Y:S01]  /*2770*/  I2F R9, R11 ;  /* 0x0000000b00097306 */ /* 0x000e220000201400 */
[----:B------:R-:W-:Y:S01]  /*2780*/  FSEL R7, RZ, -23, P0 ;  /* 0xc1b80000ff077808 */ /* 0x000fe20000000000 */
[----:B------:R-:W-:Y:S01]  /*2790*/  @P1 FMUL R43, R43, 0.25 ;  /* 0x3e8000002b2b1820 */ /* 0x000fe20000400000 */
[----:B------:R-:W-:Y:S01]  /*27a0*/  FSETP.GEU.AND P0, PT, |R33|, 1.175494350822287508e-38, PT ;  /* 0x008000002100780b */ /* 0x000fe20003f0e200 */
[----:B------:R-:W-:Y:S01]  /*27b0*/  @P1 FMUL R42, R42, 0.25 ;  /* 0x3e8000002a2a1820 */ /* 0x000fe20000400000 */
[----:B------:R-:W-:Y:S01]  /*27c0*/  MOV R68, R31 ;  /* 0x0000001f00447202 */ /* 0x000fe20000000f00 */
[----:B------:R-:W-:Y:S01]  /*27d0*/  @P1 FMUL R39, R39, 0.25 ;  /* 0x3e80000027271820 */ /* 0x000fe20000400000 */
[----:B------:R-:W-:Y:S01]  /*27e0*/  LEA R31, R5, R6, 0x2 ;  /* 0x00000006051f7211 */ /* 0x000fe200078e10ff */
[C---:B------:R-:W-:Y:S01]  /*27f0*/  FMUL R6, R33.reuse, 8388608 ;  /* 0x4b00000021067820 */ /* 0x040fe20000400000 */
[C---:B------:R-:W-:Y:S01]  /*2800*/  FSETP.GEU.AND P4, PT, R33.reuse, 1.175494350822287508e-38, PT ;  /* 0x008000002100780b */ /* 0x040fe20003f8e000 */
[----:B------:R-:W-:Y:S01]  /*2810*/  @P1 FMUL R38, R38, 0.25 ;  /* 0x3e80000026261820 */ /* 0x000fe20000400000 */
[----:B------:R-:W-:Y:S01]  /*2820*/  MOV R70, R30 ;  /* 0x0000001e00467202 */ /* 0x000fe20000000f00 */
[----:B------:R-:W-:Y:S01]  /*2830*/  IMAD.MOV.U32 R30, RZ, RZ, R15 ;  /* 0x000000ffff1e7224 */ /* 0x000fe200078e000f */
[----:B------:R-:W-:Y:S01]  /*2840*/  FSEL R6, R6, R33, !P4 ;  /* 0x0000002106067208 */ /* 0x000fe20006000000 */
[----:B------:R-:W-:Y:S01]  /*2850*/  @P1 FMUL R33, R33, 0.25 ;  /* 0x3e80000021211820 */ /* 0x000fe20000400000 */
[----:B------:R-:W-:Y:S01]  /*2860*/  FSEL R12, RZ, -23, P2 ;  /* 0xc1b80000ff0c7808 */ /* 0x000fe20001000000 */
[C---:B------:R-:W-:Y:S01]  /*2870*/  FMUL R5, R30.reuse, 8388608 ;  /* 0x4b0000001e057820 */ /* 0x040fe20000400000 */
[----:B------:R-:W-:Y:S01]  /*2880*/  IADD3 R20, P5, P6, R21, c[0x0][0x178], R20 ;  /* 0x00005e0015147a10 */ /* 0x000fe20007ebe014 */
[----:B------:R-:W-:Y:S01]  /*2890*/  @!P0 FMUL R33, R33, 16777216 ;  /* 0x4b80000021218820 */ /* 0x000fe20000400000 */
[C---:B------:R-:W-:Y:S01]  /*28a0*/  FSETP.GEU.AND P3, PT, R30.reuse, 1.175494350822287508e-38, PT ;  /* 0x008000001e00780b */ /* 0x040fe20003f6e000 */
[----:B0-----:R-:W-:Y:S01]  /*28b0*/  FFMA.FTZ R12, R9, 1.1920928955078125e-07, R12 ;  /* 0x34000000090c7823 */ /* 0x001fe2000001000c */
[----:B------:R-:W-:Y:S01]  /*28c0*/  FSETP.GT.AND P2, PT, |R30|, 8.50705917302346158658e+37, PT ;  /* 0x7e8000001e00780b */ /* 0x000fe20003f44200 */
[----:B------:R-:W0:Y:S01]  /*28d0*/  MUFU.RCP R9, R33 ;  /* 0x0000002100097308 */ /* 0x000e220000001000 */
[----:B------:R-:W-:Y:S01]  /*28e0*/  IADD3.X R21, R16, c[0x0][0x17c], R13, P5, P6 ;  /* 0x00005f0010157a10 */ /* 0x000fe20002fec40d */
[----:B------:R-:W-:Y:S01]  /*28f0*/  @P1 FMUL R68, R68, 0.25 ;  /* 0x3e80000044441820 */ /* 0x000fe20000400000 */
[----:B------:R-:W-:Y:S01]  /*2900*/  FSEL R5, R5, R30, !P3 ;  /* 0x0000001e05057208 */ /* 0x000fe20005800000 */
[----:B------:R-:W-:Y:S01]  /*2910*/  @P1 FMUL R70, R70, 0.25 ;  /* 0x3e80000046461820 */ /* 0x000fe20000400000 */
[----:B------:R-:W-:Y:S01]  /*2920*/  FSEL R13, RZ, -23, P3 ;  /* 0xc1b80000ff0d7808 */ /* 0x000fe20001800000 */
[----:B------:R-:W-:Y:S01]  /*2930*/  @!P0 FMUL R43, R43, 16777216 ;  /* 0x4b8000002b2b8820 */ /* 0x000fe20000400000 */
[----:B------:R-:W-:Y:S01]  /*2940*/  FSETP.GEU.AND P3, PT, |R30|, 1.175494350822287508e-38, PT ;  /* 0x008000001e00780b */ /* 0x000fe20003f6e200 */
[----:B------:R-:W-:Y:S01]  /*2950*/  @!P0 FMUL R42, R42, 16777216 ;  /* 0x4b8000002a2a8820 */ /* 0x000fe20000400000 */
[----:B------:R-:W-:Y:S01]  /*2960*/  MOV R52, R34 ;  /* 0x0000002200347202 */ /* 0x000fe20000000f00 */
[----:B------:R-:W-:Y:S01]  /*2970*/  @!P0 FMUL R39, R39, 16777216 ;  /* 0x4b80000027278820 */ /* 0x000fe20000400000 */
[----:B------:R-:W-:Y:S01]  /*2980*/  MOV R50, R35 ;  /* 0x0000002300327202 */ /* 0x000fe20000000f00 */
[----:B------:R-:W-:Y:S01]  /*2990*/  @P2 FMUL R30, R30, 0.25 ;  /* 0x3e8000001e1e2820 */ /* 0x000fe20000400000 */
[----:B------:R-:W-:Y:S01]  /*29a0*/  IADD3 R8, R3, -0x3f3504f3, RZ ;  /* 0xc0cafb0d03087810 */ /* 0x000fe20007ffe0ff */
[----:B------:R-:W-:Y:S01]  /*29b0*/  @P1 FMUL R52, R52, 0.25 ;  /* 0x3e80000034341820 */ /* 0x000fe20000400000 */
[----:B------:R-:W-:Y:S01]  /*29c0*/  MOV R48, R36 ;  /* 0x0000002400307202 */ /* 0x000fe20000000f00 */
[----:B------:R-:W-:Y:S01]  /*29d0*/  @P1 FMUL R50, R50, 0.25 ;  /* 0x3e80000032321820 */ /* 0x000fe20000400000 */
[----:B------:R-:W-:Y:S01]  /*29e0*/  LOP3.LUT R8, R8, 0xff800000, RZ, 0xc0, !PT ;  /* 0xff80000008087812 */ /* 0x000fe200078ec0ff */
[----:B------:R-:W-:Y:S01]  /*29f0*/  @!P0 FMUL R38, R38, 16777216 ;  /* 0x4b80000026268820 */ /* 0x000fe20000400000 */
[----:B------:R-:W-:Y:S01]  /*2a00*/  FSETP.GT.AND P1, PT, |R77|, 8.50705917302346158658e+37, PT ;  /* 0x7e8000004d00780b */ /* 0x000fe20003f24200 */
[----:B------:R-:W-:Y:S01]  /*2a10*/  @!P0 FMUL R50, R50, 16777216 ;  /* 0x4b80000032328820 */ /* 0x000fe20000400000 */
[----:B------:R1:W2:Y:S01]  /*2a20*/  I2F R10, R8 ;  /* 0x00000008000a7306 */ /* 0x0002a20000201400 */
[----:B------:R-:W-:Y:S01]  /*2a30*/  @!P0 FMUL R52, R52, 16777216 ;  /* 0x4b80000034348820 */ /* 0x000fe20000400000 */
[----:B------:R-:W-:Y:S01]  /*2a40*/  FSEL R16, RZ, -23, P4 ;  /* 0xc1b80000ff107808 */ /* 0x000fe20002000000 */
[----:B------:R-:W-:Y:S01]  /*2a50*/  @!P0 FMUL R68, R68, 16777216 ;  /* 0x4b80000044448820 */ /* 0x000fe20000400000 */
[----:B------:R-:W-:Y:S01]  /*2a60*/  FSETP.GEU.AND P4, PT, |R76|, 1.175494350822287508e-38, PT ;  /* 0x008000004c00780b */ /* 0x000fe20003f8e200 */
[----:B------:R-:W-:Y:S01]  /*2a70*/  @!P0 FMUL R70, R70, 16777216 ;  /* 0x4b80000046468820 */ /* 0x000fe20000400000 */
[----:B------:R-:W-:Y:S01]  /*2a80*/  FSETP.GT.AND P0, PT, |R76|, 8.50705917302346158658e+37, PT ;  /* 0x7e8000004c00780b */ /* 0x000fe20003f04200 */
[----:B------:R-:W-:Y:S01]  /*2a90*/  @!P3 FMUL R30, R30, 16777216 ;  /* 0x4b8000001e1eb820 */ /* 0x000fe20000400000 */
[----:B------:R-:W-:Y:S01]  /*2aa0*/  SHF.L.U32 R18, R0, 0xb, RZ ;  /* 0x0000000b00127819 */ /* 0x000fe200000006ff */
[C---:B0-----:R-:W-:Y:S01]  /*2ab0*/  FMUL R35, R9.reuse, R43 ;  /* 0x0000002b09237220 */ /* 0x041fe20000400000 */
[----:B------:R-:W-:Y:S01]  /*2ac0*/  SHF.R.U32.HI R0, RZ, 0x1, R0 ;  /* 0x00000001ff007819 */ /* 0x000fe20000011600 */
[----:B------:R-:W-:Y:S01]  /*2ad0*/  FMUL R36, R9, R42 ;  /* 0x0000002a09247220 */ /* 0x000fe20000400000 */
[----:B------:R-:W-:Y:S01]  /*2ae0*/  IADD3 R22, R5, -0x3f3504f3, RZ ;  /* 0xc0cafb0d05167810 */ /* 0x000fe20007ffe0ff */
[C---:B------:R-:W-:Y:S01]  /*2af0*/  FMUL R33, R9.reuse, R39 ;  /* 0x0000002709217220 */ /* 0x040fe20000400000 */
[----:B------:R-:W-:Y:S01]  /*2b00*/  IADD3 R23, R6, -0x3f3504f3, RZ ;  /* 0xc0cafb0d06177810 */ /* 0x000fe20007ffe0ff */
[C---:B------:R-:W-:Y:S01]  /*2b10*/  FMUL R34, R9.reuse, R38 ;  /* 0x0000002609227220 */ /* 0x040fe20000400000 */
[----:B------:R-:W-:Y:S01]  /*2b20*/  LOP3.LUT R0, R0, 0x4, RZ, 0xc0, !PT ;  /* 0x0000000400007812 */ /* 0x000fe200078ec0ff */
[C---:B------:R-:W-:Y:S01]  /*2b30*/  FMUL R38, R9.reuse, R50 ;  /* 0x0000003209267220 */ /* 0x040fe20000400000 */
[----:B------:R-:W-:Y:S01]  /*2b40*/  LOP3.LUT R22, R22, 0xff800000, RZ, 0xc0, !PT ;  /* 0xff80000016167812 */ /* 0x000fe200078ec0ff */
[----:B------:R-:W-:Y:S01]  /*2b50*/  FMUL R39, R9, R52 ;  /* 0x0000003409277220 */ /* 0x000fe20000400000 */
[----:B------:R-:W-:Y:S01]  /*2b60*/  LOP3.LUT R23, R23, 0xff800000, RZ, 0xc0, !PT ;  /* 0xff80000017177812 */ /* 0x000fe200078ec0ff */
[C---:B------:R-:W-:Y:S01]  /*2b70*/  FMUL R42, R9.reuse, R68 ;  /* 0x00000044092a7220 */ /* 0x040fe20000400000 */
[----:B------:R-:W-:Y:S01]  /*2b80*/  IADD3 R0, R0, R31, RZ ;  /* 0x0000001f00007210 */ /* 0x000fe20007ffe0ff */
[----:B------:R-:W-:Y:S01]  /*2b90*/  FMUL R43, R9, R70 ;  /* 0x00000046092b7220 */ /* 0x000fe20000400000 */
[----:B------:R0:W-:Y:S01]  /*2ba0*/  I2F R14, R22 ;  /* 0x00000016000e7306 */ /* 0x0001e20000201400 */
[----:B------:R-:W-:Y:S01]  /*2bb0*/  @P2 FMUL R41, R41, 0.25 ;  /* 0x3e80000029292820 */ /* 0x000fe20000400000 */
[----:B------:R-:W-:Y:S01]  /*2bc0*/  LOP3.LUT R19, R18, 0x3000, RZ, 0xc0, !PT ;  /* 0x0000300012137812 */ /* 0x000fe200078ec0ff */
[----:B------:R-:W-:Y:S01]  /*2bd0*/  @P2 FMUL R40, R40, 0.25 ;  /* 0x3e80000028282820 */ /* 0x000fe20000400000 */
[----:B------:R-:W-:Y:S01]  /*2be0*/  LEA R84, R85, R84, 0x1 ;  /* 0x0000005455547211 */ /* 0x000fe200078e08ff */
[----:B------:R-:W-:Y:S01]  /*2bf0*/  @P2 FMUL R37, R37, 0.25 ;  /* 0x3e80000025252820 */ /* 0x000fe20000400000 */
[----:B-1----:R-:W-:Y:S01]  /*2c00*/  IADD3 R8, R3, -R8, RZ ;  /* 0x8000000803087210 */ /* 0x002fe20007ffe0ff */
[----:B------:R-:W-:Y:S01]  /*2c10*/  @P2 FMUL R48, R48, 0.25 ;  /* 0x3e80000030302820 */ /* 0x000fe20000400000 */
[----:B------:R-:W1:Y:S01]  /*2c20*/  MUFU.RCP R9, R30 ;  /* 0x0000001e00097308 */ /* 0x000e620000001000 */
[----:B------:R-:W-:Y:S01]  /*2c30*/  @P2 FMUL R54, R54, 0.25 ;  /* 0x3e80000036362820 */ /* 0x000fe20000400000 */
[----:B------:R-:W-:Y:S01]  /*2c40*/  LEA R86, R86, R19, 0x4 ;  /* 0x0000001356567211 */ /* 0x000fe200078e20ff */
[----:B------:R-:W-:Y:S01]  /*2c50*/  @P2 FMUL R32, R32, 0.25 ;  /* 0x3e80000020202820 */ /* 0x000fe20000400000 */
[----:B------:R-:W-:Y:S01]  /*2c60*/  SHF.L.U32 R15, R84, 0x2, RZ ;  /* 0x00000002540f7819 */ /* 0x000fe200000006ff */
[----:B------:R-:W-:Y:S01]  /*2c70*/  @P2 FMUL R29, R29, 0.25 ;  /* 0x3e8000001d1d2820 */ /* 0x000fe20000400000 */
[----:B0-----:R-:W-:Y:S01]  /*2c80*/  IADD3 R22, R5, -R22, RZ ;  /* 0x8000001605167210 */ /* 0x001fe20007ffe0ff */
[----:B------:R-:W-:Y:S01]  /*2c90*/  @P2 FMUL R28, R28, 0.25 ;  /* 0x3e8000001c1c2820 */ /* 0x000fe20000400000 */
[C---:B------:R-:W-:Y:S01]  /*2ca0*/  FSETP.GEU.AND P2, PT, |R77|.reuse, 1.175494350822287508e-38, PT ;  /* 0x008000004d00780b */ /* 0x040fe20003f4e200 */
[----:B------:R-:W-:Y:S01]  /*2cb0*/  @P1 FMUL R77, R77, 0.25 ;  /* 0x3e8000004d4d1820 */ /* 0x000fe20000400000 */
[----:B------:R0:W3:Y:S01]  /*2cc0*/  I2F R17, R23 ;  /* 0x0000001700117306 */ /* 0x0000e20000201400 */
[----:B------:R-:W-:Y:S01]  /*2cd0*/  @P0 FMUL R76, R76, 0.25 ;  /* 0x3e8000004c4c0820 */ /* 0x000fe20000400000 */
[----:B------:R-:W-:Y:S01]  /*2ce0*/  LOP3.LUT R15, R78, R15, RZ, 0x3c, !PT ;  /* 0x0000000f4e0f7212 */ /* 0x000fe200078e3cff */
[----:B------:R-:W-:Y:S01]  /*2cf0*/  @!P3 FMUL R41, R41, 16777216 ;  /* 0x4b8000002929b820 */ /* 0x000fe20000400000 */
[----:B------:R-:W-:Y:S01]  /*2d00*/  ISETP.GE.U32.AND P5, PT, R5, 0x7f800000, PT ;  /* 0x7f8000000500780c */ /* 0x000fe20003fa6070 */
[----:B------:R-:W-:Y:S01]  /*2d10*/  @!P3 FMUL R40, R40, 16777216 ;  /* 0x4b8000002828b820 */ /* 0x000fe20000400000 */
[----:B------:R-:W-:Y:S01]  /*2d20*/  MOV R49, c[0x0][0x1c8] ;  /* 0x0000720000317a02 */ /* 0x000fe20000000f00 */
[----:B------:R-:W-:Y:S01]  /*2d30*/  @!P3 FMUL R37, R37, 16777216 ;  /* 0x4b8000002525b820 */ /* 0x000fe20000400000 */
[----:B------:R-:W-:Y:S01]  /*2d40*/  LOP3.LUT R80, R80, 0x1f8, RZ, 0xc0, !PT ;  /* 0x000001f850507812 */ /* 0x000fe200078ec0ff */
[----:B------:R-:W-:Y:S01]  /*2d50*/  @!P3 FMUL R48, R48, 16777216 ;  /* 0x4b8000003030b820 */ /* 0x000fe20000400000 */
[----:B0-----:R-:W-:Y:S01]  /*2d60*/  IADD3 R23, R6, -R23, RZ ;  /* 0x8000001706177210 */ /* 0x001fe20007ffe0ff */
[----:B------:R-:W-:Y:S01]  /*2d70*/  @!P3 FMUL R54, R54, 16777216 ;  /* 0x4b8000003636b820 */ /* 0x000fe20000400000 */
[----:B------:R-:W-:Y:S01]  /*2d80*/  SHF.L.U32 R55, R49, 0x4, RZ ;  /* 0x0000000431377819 */ /* 0x000fe200000006ff */
[----:B------:R-:W-:-:S02]  /*2d90*/  @!P3 FMUL R32, R32, 16777216 ;  /* 0x4b8000002020b820 */ /* 0x000fc40000400000 */
[----:B------:R-:W-:Y:S02]  /*2da0*/  @!P3 FMUL R29, R29, 16777216 ;  /* 0x4b8000001d1db820 */ /* 0x000fe40000400000 */
[----:B------:R-:W-:Y:S01]  /*2db0*/  @!P3 FMUL R28, R28, 16777216 ;  /* 0x4b8000001c1cb820 */ /* 0x000fe20000400000 */
[----:B------:R-:W-:Y:S01]  /*2dc0*/  FSETP.NEU.AND P3, PT, R3, RZ, PT ;  /* 0x000000ff0300720b */ /* 0x000fe20003f6d000 */
[----:B------:R-:W-:Y:S02]  /*2dd0*/  @!P2 FMUL R77, R77, 16777216 ;  /* 0x4b8000004d4da820 */ /* 0x000fe40000400000 */
[----:B------:R-:W-:Y:S02]  /*2de0*/  @!P4 FMUL R76, R76, 16777216 ;  /* 0x4b8000004c4cc820 */ /* 0x000fe40000400000 */
[----:B--2---:R-:W-:Y:S02]  /*2df0*/  FFMA.FTZ R7, R10, 1.1920928955078125e-07, R7 ;  /* 0x340000000a077823 */ /* 0x004fe40000010007 */
[C---:B-1----:R-:W-:Y:S01]  /*2e00*/  FMUL R31, R9.reuse, R41 ;  /* 0x00000029091f7220 */ /* 0x042fe20000400000 */
[----:B------:R-:W-:Y:S01]  /*2e10*/  MUFU.RCP R77, R77 ;  /* 0x0000004d004d7308 */ /* 0x000fe20000001000 */
[----:B------:R-:W-:-:S02]  /*2e20*/  FMUL R10, R9, R40 ;  /* 0x00000028090a7220 */ /* 0x000fc40000400000 */
[C---:B------:R-:W-:Y:S02]  /*2e30*/  FMUL R30, R9.reuse, R37 ;  /* 0x00000025091e7220 */ /* 0x040fe40000400000 */
[----:B------:R-:W-:Y:S01]  /*2e40*/  FMUL R37, R9, R48 ;  /* 0x0000003009257220 */ /* 0x000fe20000400000 */
[----:B------:R-:W-:Y:S01]  /*2e50*/  F2FP.PACK_AB R31, R31, R10 ;  /* 0x0000000a1f1f723e */ /* 0x000fe200000000ff */
[----:B------:R-:W-:Y:S01]  /*2e60*/  FMUL R40, R9, R54 ;  /* 0x0000003609287220 */ /* 0x000fe20000400000 */
[----:B------:R-:W-:Y:S01]  /*2e70*/  F2FP.PACK_AB R10, R33, R34 ;  /* 0x00000022210a723e */ /* 0x000fe200000000ff */
[C---:B------:R-:W-:Y:S01]  /*2e80*/  FMUL R41, R9.reuse, R32 ;  /* 0x0000002009297220 */ /* 0x040fe20000400000 */
[----:B------:R-:W-:Y:S01]  /*2e90*/  F2FP.PACK_AB R30, R30, R37 ;  /* 0x000000251e1e723e */ /* 0x000fe200000000ff */
[C---:B------:R-:W-:Y:S01]  /*2ea0*/  FMUL R29, R9.reuse, R29 ;  /* 0x0000001d091d7220 */ /* 0x040fe20000400000 */
[----:B------:R-:W-:Y:S01]  /*2eb0*/  IADD3 R34, R4, -R11, RZ ;  /* 0x8000000b04227210 */ /* 0x000fe20007ffe0ff */
[----:B------:R-:W-:Y:S01]  /*2ec0*/  FMUL R28, R9, R28 ;  /* 0x0000001c091c7220 */ /* 0x000fe20000400000 */
[----:B------:R-:W-:Y:S01]  /*2ed0*/  F2FP.PACK_AB R11, R35, R36 ;  /* 0x00000024230b723e */ /* 0x000fe200000000ff */
[----:B------:R-:W0:Y:S01]  /*2ee0*/  MUFU.RCP R9, R76 ;  /* 0x0000004c00097308 */ /* 0x000e220000001000 */
[----:B------:R-:W-:-:S02]  /*2ef0*/  @P0 FMUL R59, R59, 0.25 ;  /* 0x3e8000003b3b0820 */ /* 0x000fc40000400000 */
[----:B------:R-:W-:Y:S01]  /*2f00*/  @P0 FMUL R58, R58, 0.25 ;  /* 0x3e8000003a3a0820 */ /* 0x000fe20000400000 */
[----:B------:R-:W-:Y:S01]  /*2f10*/  F2FP.PACK_AB R28, R29, R28 ;  /* 0x0000001c1d1c723e */ /* 0x000fe200000000ff */
[----:B------:R-:W-:Y:S01]  /*2f20*/  @P0 FMUL R27, R27, 0.25 ;  /* 0x3e8000001b1b0820 */ /* 0x000fe20000400000 */
[----:B------:R-:W-:Y:S01]  /*2f30*/  F2FP.PACK_AB R29, R40, R41 ;  /* 0x00000029281d723e */ /* 0x000fe200000000ff */
[----:B------:R-:W-:Y:S02]  /*2f40*/  @P0 FMUL R26, R26, 0.25 ;  /* 0x3e8000001a1a0820 */ /* 0x000fe40000400000 */
[----:B------:R-:W-:Y:S02]  /*2f50*/  @P0 FMUL R63, R63, 0.25 ;  /* 0x3e8000003f3f0820 */ /* 0x000fe40000400000 */
[----:B------:R-:W-:Y:S01]  /*2f60*/  @P0 FMUL R62, R62, 0.25 ;  /* 0x3e8000003e3e0820 */ /* 0x000fe20000400000 */
[----:B------:R-:W-:Y:S01]  /*2f70*/  STS.128 [R15+0x800], R28 ;  /* 0x0008001c0f007388 */ /* 0x000fe20000000c00 */
[----:B------:R-:W-:-:S02]  /*2f80*/  @P0 FMUL R47, R47, 0.25 ;  /* 0x3e8000002f2f0820 */ /* 0x000fc40000400000 */
[----:B------:R-:W-:Y:S01]  /*2f90*/  @P0 FMUL R46, R46, 0.25 ;  /* 0x3e8000002e2e0820 */ /* 0x000fe20000400000 */
[----:B------:R-:W-:Y:S01]  /*2fa0*/  ISETP.GE.U32.AND P0, PT, R3, 0x7f800000, PT ;  /* 0x7f8000000300780c */ /* 0x000fe20003f06070 */
[----:B------:R-:W-:Y:S02]  /*2fb0*/  @P1 FMUL R57, R57, 0.25 ;  /* 0x3e80000039391820 */ /* 0x000fe40000400000 */
[----:B------:R-:W-:Y:S02]  /*2fc0*/  @P1 FMUL R56, R56, 0.25 ;  /* 0x3e80000038381820 */ /* 0x000fe40000400000 */
[----:B------:R-:W-:Y:S02]  /*2fd0*/  @P1 FMUL R25, R25, 0.25 ;  /* 0x3e80000019191820 */ /* 0x000fe40000400000 */
[----:B------:R-:W-:Y:S02]  /*2fe0*/  @P1 FMUL R61, R61, 0.25 ;  /* 0x3e8000003d3d1820 */ /* 0x000fe40000400000 */
[----:B------:R-:W-:-:S02]  /*2ff0*/  @P1 FMUL R60, R60, 0.25 ;  /* 0x3e8000003c3c1820 */ /* 0x000fc40000400000 */
[----:B------:R-:W-:Y:S02]  /*3000*/  @P1 FMUL R45, R45, 0.25 ;  /* 0x3e8000002d2d1820 */ /* 0x000fe40000400000 */
[----:B------:R-:W-:Y:S02]  /*3010*/  @P1 FMUL R44, R44, 0.25 ;  /* 0x3e8000002c2c1820 */ /* 0x000fe40000400000 */
[----:B------:R-:W-:Y:S01]  /*3020*/  @P1 FMUL R24, R24, 0.25 ;  /* 0x3e80000018181820 */ /* 0x000fe20000400000 */
[----:B------:R-:W-:Y:S01]  /*3030*/  ISETP.GE.U32.AND P1, PT, R4, 0x7f800000, PT ;  /* 0x7f8000000400780c */ /* 0x000fe20003f26070 */
[----:B------:R-:W-:Y:S02]  /*3040*/  @!P4 FMUL R59, R59, 16777216 ;  /* 0x4b8000003b3bc820 */ /* 0x000fe40000400000 */
[----:B------:R-:W-:Y:S02]  /*3050*/  @!P4 FMUL R58, R58, 16777216 ;  /* 0x4b8000003a3ac820 */ /* 0x000fe40000400000 */
[----:B------:R-:W-:-:S02]  /*3060*/  @!P4 FMUL R27, R27, 16777216 ;  /* 0x4b8000001b1bc820 */ /* 0x000fc40000400000 */
[----:B------:R-:W-:Y:S02]  /*3070*/  @!P4 FMUL R26, R26, 16777216 ;  /* 0x4b8000001a1ac820 */ /* 0x000fe40000400000 */
[----:B------:R-:W-:Y:S02]  /*3080*/  @!P4 FMUL R63, R63, 16777216 ;  /* 0x4b8000003f3fc820 */ /* 0x000fe40000400000 */
[----:B------:R-:W-:Y:S02]  /*3090*/  @!P4 FMUL R62, R62, 16777216 ;  /* 0x4b8000003e3ec820 */ /* 0x000fe40000400000 */
[----:B------:R-:W-:Y:S02]  /*30a0*/  @!P4 FMUL R47, R47, 16777216 ;  /* 0x4b8000002f2fc820 */ /* 0x000fe40000400000 */
[----:B------:R-:W-:Y:S01]  /*30b0*/  @!P4 FMUL R46, R46, 16777216 ;  /* 0x4b8000002e2ec820 */ /* 0x000fe20000400000 */
[----:B------:R-:W-:Y:S01]  /*30c0*/  ISETP.GE.U32.AND P4, PT, R6, 0x7f800000, PT ;  /* 0x7f8000000600780c */ /* 0x000fe20003f86070 */
[----:B------:R-:W-:-:S02]  /*30d0*/  @!P2 FMUL R57, R57, 16777216 ;  /* 0x4b8000003939a820 */ /* 0x000fc40000400000 */
[----:B------:R-:W-:Y:S02]  /*30e0*/  @!P2 FMUL R56, R56, 16777216 ;  /* 0x4b8000003838a820 */ /* 0x000fe40000400000 */
[----:B------:R-:W-:Y:S02]  /*30f0*/  @!P2 FMUL R25, R25, 16777216 ;  /* 0x4b8000001919a820 */ /* 0x000fe40000400000 */
[----:B------:R-:W-:Y:S02]  /*3100*/  @!P2 FMUL R61, R61, 16777216 ;  /* 0x4b8000003d3da820 */ /* 0x000fe40000400000 */
[----:B------:R-:W-:Y:S02]  /*3110*/  @!P2 FMUL R60, R60, 16777216 ;  /* 0x4b8000003c3ca820 */ /* 0x000fe40000400000 */
[----:B------:R-:W-:Y:S02]  /*3120*/  @!P2 FMUL R45, R45, 16777216 ;  /* 0x4b8000002d2da820 */ /* 0x000fe40000400000 */
[----:B------:R-:W-:-:S02]  /*3130*/  @!P2 FMUL R44, R44, 16777216 ;  /* 0x4b8000002c2ca820 */ /* 0x000fc40000400000 */
[----:B------:R-:W-:Y:S01]  /*3140*/  @!P2 FMUL R24, R24, 16777216 ;  /* 0x4b8000001818a820 */ /* 0x000fe20000400000 */
[----:B------:R-:W-:Y:S01]  /*3150*/  FSETP.NEU.AND P2, PT, R4, RZ, PT ;  /* 0x000000ff0400720b */ /* 0x000fe20003f4d000 */
[----:B------:R-:W-:Y:S02]  /*3160*/  FFMA.FTZ R13, R14, 1.1920928955078125e-07, R13 ;  /* 0x340000000e0d7823 */ /* 0x000fe4000001000d */
[----:B---3--:R-:W-:Y:S02]  /*3170*/  FFMA.FTZ R14, R17, 1.1920928955078125e-07, R16 ;  /* 0x34000000110e7823 */ /* 0x008fe40000010010 */
[C---:B0-----:R-:W-:Y:S02]  /*3180*/  FMUL R59, R9.reuse, R59 ;  /* 0x0000003b093b7220 */ /* 0x041fe40000400000 */
[C---:B------:R-:W-:Y:S02]  /*3190*/  FMUL R58, R9.reuse, R58 ;  /* 0x0000003a093a7220 */ /* 0x040fe40000400000 */
[----:B------:R-:W-:-:S02]  /*31a0*/  FMUL R27, R9, R27 ;  /* 0x0000001b091b7220 */ /* 0x000fc40000400000 */
[C---:B------:R-:W-:Y:S02]  /*31b0*/  FMUL R26, R9.reuse, R26 ;  /* 0x0000001a091a7220 */ /* 0x040fe40000400000 */
[C---:B------:R-:W-:Y:S02]  /*31c0*/  FMUL R63, R9.reuse, R63 ;  /* 0x0000003f093f7220 */ /* 0x040fe40000400000 */
[----:B------:R-:W-:Y:S01]  /*31d0*/  FMUL R62, R9, R62 ;  /* 0x0000003e093e7220 */ /* 0x000fe20000400000 */
[----:B------:R-:W-:Y:S01]  /*31e0*/  F2FP.PACK_AB R26, R27, R26 ;  /* 0x0000001a1b1a723e */ /* 0x000fe200000000ff */
[----:B------:R-:W-:Y:S01]  /*31f0*/  FMUL R47, R9, R47 ;  /* 0x0000002f092f7220 */ /* 0x000fe20000400000 */
[----:B------:R-:W-:Y:S01]  /*3200*/  F2FP.PACK_AB R27, R59, R58 ;  /* 0x0000003a3b1b723e */ /* 0x000fe200000000ff */
[----:B------:R-:W-:Y:S02]  /*3210*/  FMUL R46, R9, R46 ;  /* 0x0000002e092e7220 */ /* 0x000fe40000400000 */
[----:B------:R-:W-:-:S02]  /*3220*/  FMUL R19, R77, R57 ;  /* 0x000000394d137220 */ /* 0x000fc40000400000 */
[C---:B------:R-:W-:Y:S02]  /*3230*/  FMUL R56, R77.reuse, R56 ;  /* 0x000000384d387220 */ /* 0x040fe40000400000 */
[C---:B------:R-:W-:Y:S02]  /*3240*/  FMUL R16, R77.reuse, R45 ;  /* 0x0000002d4d107220 */ /* 0x040fe40000400000 */
[----:B------:R-:W-:Y:S01]  /*3250*/  FMUL R9, R77, R44 ;  /* 0x0000002c4d097220 */ /* 0x000fe20000400000 */
[----:B------:R-:W-:Y:S01]  /*3260*/  F2FP.PACK_AB R19, R19, R56 ;  /* 0x000000381313723e */ /* 0x000fe200000000ff */
[C---:B------:R-:W-:Y:S02]  /*3270*/  FMUL R17, R77.reuse, R61 ;  /* 0x0000003d4d117220 */ /* 0x040fe40000400000 */
[C---:B------:R-:W-:Y:S01]  /*3280*/  FMUL R60, R77.reuse, R60 ;  /* 0x0000003c4d3c7220 */ /* 0x040fe20000400000 */
[----:B------:R-:W-:Y:S01]  /*3290*/  F2FP.PACK_AB R16, R16, R9 ;  /* 0x000000091010723e */ /* 0x000fe200000000ff */
[C---:B------:R-:W-:Y:S01]  /*32a0*/  FMUL R18, R77.reuse, R25 ;  /* 0x000000194d127220 */ /* 0x040fe20000400000 */
[----:B------:R-:W-:Y:S01]  /*32b0*/  F2FP.PACK_AB R9, R38, R39 ;  /* 0x000000272609723e */ /* 0x000fe200000000ff */
[----:B------:R-:W-:Y:S01]  /*32c0*/  FMUL R77, R77, R24 ;  /* 0x000000184d4d7220 */ /* 0x000fe20000400000 */
[----:B------:R-:W-:Y:S01]  /*32d0*/  F2FP.PACK_AB R17, R17, R60 ;  /* 0x0000003c1111723e */ /* 0x000fe200000000ff */
[----:B------:R-:W-:Y:S01]  /*32e0*/  IMAD.MOV.U32 R37, RZ, RZ, 0x3dc6b27f ;  /* 0x3dc6b27fff257424 */ /* 0x000fe200078e00ff */
[----:B------:R-:W-:Y:S01]  /*32f0*/  F2FP.PACK_AB R24, R47, R46 ;  /* 0x0000002e2f18723e */ /* 0x000fe200000000ff */
[----:B------:R-:W-:Y:S01]  /*3300*/  FADD R32, R8, -1 ;  /* 0xbf80000008207421 */ /* 0x000fe20000000000 */
[----:B------:R-:W-:Y:S01]  /*3310*/  F2FP.PACK_AB R18, R18, R77 ;  /* 0x0000004d1212723e */ /* 0x000fe200000000ff */
[----:B------:R-:W-:Y:S01]  /*3320*/  FADD R34, R34, -1 ;  /* 0xbf80000022227421 */ /* 0x000fe20000000000 */
[----:B------:R-:W-:Y:S01]  /*3330*/  F2FP.PACK_AB R8, R42, R43 ;  /* 0x0000002b2a08723e */ /* 0x000fe200000000ff */
[----:B------:R-:W-:Y:S01]  /*3340*/  FFMA.FTZ R33, R32, R37, -0.16845393180847167969 ;  /* 0xbe2c7f3020217423 */ /* 0x000fe20000010025 */
[----:B------:R-:W-:Y:S01]  /*3350*/  F2FP.PACK_AB R25, R63, R62 ;  /* 0x0000003e3f19723e */ /* 0x000fe200000000ff */
[----:B------:R-:W-:Y:S01]  /*3360*/  FADD R22, R22, -1 ;  /* 0xbf80000016167421 */ /* 0x000fe20000000000 */
[----:B------:R0:W-:Y:S01]  /*3370*/  STS.128 [R15], R16 ;  /* 0x000000100f007388 */ /* 0x0001e20000000c00 */
[----:B------:R-:W-:-:S02]  /*3380*/  FFMA.FTZ R33, R32, R33, 0.1716887056827545166 ;  /* 0x3e2fcf2a20217423 */ /* 0x000fc40000010021 */
[----:B------:R-:W-:Y:S01]  /*3390*/  FADD R23, R23, -1 ;  /* 0xbf80000017177421 */ /* 0x000fe20000000000 */
[----:B------:R1:W-:Y:S01]  /*33a0*/  STS.128 [R15+0x880], R8 ;  /* 0x000880080f007388 */ /* 0x0003e20000000c00 */
[C---:B------:R-:W-:Y:S02]  /*33b0*/  FFMA.FTZ R33, R32.reuse, R33, -0.17900948226451873779 ;  /* 0xbe374e4320217423 */ /* 0x040fe40000010021 */
[C---:B------:R-:W-:Y:S01]  /*33c0*/  IMAD R41, R49.reuse, 0xa, RZ ;  /* 0x0000000a31297824 */ /* 0x040fe200078e02ff */
[----:B------:R2:W-:Y:S01]  /*33d0*/  STS.128 [R15+0x80], R24 ;  /* 0x000080180f007388 */ /* 0x0005e20000000c00 */
[C---:B------:R-:W-:Y:S02]  /*33e0*/  FFMA.FTZ R33, R32.reuse, R33, 0.20512372255325317383 ;  /* 0x3e520bf420217423 */ /* 0x040fe40000010021 */
[----:B------:R-:W-:Y:S02]  /*33f0*/  IMAD R45, R49, 0xc, RZ ;  /* 0x0000000c312d7824 */ /* 0x000fe400078e02ff */
[----:B------:R-:W-:-:S02]  /*3400*/  FFMA.FTZ R33, R32, R33, -0.24046532809734344482 ;  /* 0xbe763c8b20217423 */ /* 0x000fc40000010021 */
[----:B------:R-:W-:Y:S02]  /*3410*/  IMAD R51, R49, 0xe, RZ ;  /* 0x0000000e31337824 */ /* 0x000fe400078e02ff */
[-C--:B0-----:R-:W-:Y:S02]  /*3420*/  FFMA.FTZ R17, R34, R37.reuse, -0.16845393180847167969 ;  /* 0xbe2c7f3022117423 */ /* 0x081fe40000010025 */
[----:B------:R-:W-:Y:S01]  /*3430*/  FFMA.FTZ R19, R22, R37, -0.16845393180847167969 ;  /* 0xbe2c7f3016137423 */ /* 0x000fe20000010025 */
[----:B-1----:R-:W-:Y:S01]  /*3440*/  @P0 MOV R8, 0x7f800000 ;  /* 0x7f80000000080802 */ /* 0x002fe20000000f00 */
[----:B------:R-:W-:Y:S02]  /*3450*/  FFMA.FTZ R17, R34, R17, 0.1716887056827545166 ;  /* 0x3e2fcf2a22117423 */ /* 0x000fe40000010011 */
[----:B------:R-:W-:Y:S02]  /*3460*/  FFMA.FTZ R16, R23, R37, -0.16845393180847167969 ;  /* 0xbe2c7f3017107423 */ /* 0x000fe40000010025 */
[----:B------:R-:W-:-:S02]  /*3470*/  FFMA.FTZ R19, R22, R19, 0.1716887056827545166 ;  /* 0x3e2fcf2a16137423 */ /* 0x000fc40000010013 */
[----:B------:R-:W-:Y:S02]  /*3480*/  FFMA.FTZ R17, R34, R17, -0.17900948226451873779 ;  /* 0xbe374e4322117423 */ /* 0x000fe40000010011 */
[C---:B------:R-:W-:Y:S02]  /*3490*/  FFMA.FTZ R16, R23.reuse, R16, 0.1716887056827545166 ;  /* 0x3e2fcf2a17107423 */ /* 0x040fe40000010010 */
[----:B------:R-:W-:Y:S02]  /*34a0*/  FFMA.FTZ R19, R22, R19, -0.17900948226451873779 ;  /* 0xbe374e4316137423 */ /* 0x000fe40000010013 */
[----:B------:R-:W-:Y:S02]  /*34b0*/  FFMA.FTZ R17, R34, R17, 0.20512372255325317383 ;  /* 0x3e520bf422117423 */ /* 0x000fe40000010011 */
[----:B------:R-:W-:Y:S02]  /*34c0*/  FFMA.FTZ R16, R23, R16, -0.17900948226451873779 ;  /* 0xbe374e4317107423 */ /* 0x000fe40000010010 */
[----:B------:R-:W-:-:S02]  /*34d0*/  FFMA.FTZ R19, R22, R19, 0.20512372255325317383 ;  /* 0x3e520bf416137423 */ /* 0x000fc40000010013 */
[----:B------:R-:W-:Y:S02]  /*34e0*/  FFMA.FTZ R33, R32, R33, 0.28857114911079406738 ;  /* 0x3e93bf9920217423 */ /* 0x000fe40000010021 */
[----:B------:R-:W-:Y:S02]  /*34f0*/  FFMA.FTZ R17, R34, R17, -0.24046532809734344482 ;  /* 0xbe763c8b22117423 */ /* 0x000fe40000010011 */
[----:B------:R-:W-:Y:S02]  /*3500*/  FFMA.FTZ R16, R23, R16, 0.20512372255325317383 ;  /* 0x3e520bf417107423 */ /* 0x000fe40000010010 */
[----:B------:R-:W-:Y:S02]  /*3510*/  FFMA.FTZ R19, R22, R19, -0.24046532809734344482 ;  /* 0xbe763c8b16137423 */ /* 0x000fe40000010013 */
[----:B------:R-:W-:Y:S02]  /*3520*/  FFMA.FTZ R33, R32, R33, -0.36067417263984680176 ;  /* 0xbeb8aa4920217423 */ /* 0x000fe40000010021 */
[----:B------:R-:W-:-:S02]  /*3530*/  FFMA.FTZ R17, R34, R17, 0.28857114911079406738 ;  /* 0x3e93bf9922117423 */ /* 0x000fc40000010011 */
[C---:B------:R-:W-:Y:S02]  /*3540*/  FFMA.FTZ R16, R23.reuse, R16, -0.24046532809734344482 ;  /* 0xbe763c8b17107423 */ /* 0x040fe40000010010 */
[----:B------:R-:W-:Y:S02]  /*3550*/  FFMA.FTZ R19, R22, R19, 0.28857114911079406738 ;  /* 0x3e93bf9916137423 */ /* 0x000fe40000010013 */
[----:B------:R-:W-:Y:S02]  /*3560*/  FFMA.FTZ R33, R32, R33, 0.48089820146560668945 ;  /* 0x3ef6384a20217423 */ /* 0x000fe40000010021 */
[----:B------:R-:W-:Y:S02]  /*3570*/  FFMA.FTZ R17, R34, R17, -0.36067417263984680176 ;  /* 0xbeb8aa4922117423 */ /* 0x000fe40000010011 */
[----:B------:R-:W-:Y:S02]  /*3580*/  FFMA.FTZ R16, R23, R16, 0.28857114911079406738 ;  /* 0x3e93bf9917107423 */ /* 0x000fe40000010010 */
[----:B------:R-:W-:-:S02]  /*3590*/  FFMA.FTZ R19, R22, R19, -0.36067417263984680176 ;  /* 0xbeb8aa4916137423 */ /* 0x000fc40000010013 */
[----:B------:R-:W-:Y:S02]  /*35a0*/  FFMA.FTZ R33, R32, R33, -0.72134751081466674805 ;  /* 0xbf38aa3b20217423 */ /* 0x000fe40000010021 */
[----:B------:R-:W-:Y:S02]  /*35b0*/  FFMA.FTZ R17, R34, R17, 0.48089820146560668945 ;  /* 0x3ef6384a22117423 */ /* 0x000fe40000010011 */
[----:B------:R-:W-:Y:S02]  /*35c0*/  FFMA.FTZ R16, R23, R16, -0.36067417263984680176 ;  /* 0xbeb8aa4917107423 */ /* 0x000fe40000010010 */
[----:B------:R-:W-:Y:S02]  /*35d0*/  FFMA.FTZ R19, R22, R19, 0.48089820146560668945 ;  /* 0x3ef6384a16137423 */ /* 0x000fe40000010013 */
[----:B------:R-:W-:Y:S02]  /*35e0*/  FMUL R33, R32, R33 ;  /* 0x0000002120217220 */ /* 0x000fe40000400000 */
[----:B------:R-:W-:-:S02]  /*35f0*/  FFMA.FTZ R17, R34, R17, -0.72134751081466674805 ;  /* 0xbf38aa3b22117423 */ /* 0x000fc40000010011 */
[C---:B------:R-:W-:Y:S02]  /*3600*/  FFMA.FTZ R16, R23.reuse, R16, 0.48089820146560668945 ;  /* 0x3ef6384a17107423 */ /* 0x040fe40000010010 */
[----:B------:R-:W-:Y:S02]  /*3610*/  FFMA.FTZ R19, R22, R19, -0.72134751081466674805 ;  /* 0xbf38aa3b16137423 */ /* 0x000fe40000010013 */
[----:B------:R-:W-:Y:S02]  /*3620*/  FMUL R33, R32, R33 ;  /* 0x0000002120217220 */ /* 0x000fe40000400000 */
[----:B------:R-:W-:Y:S02]  /*3630*/  FMUL R17, R34, R17 ;  /* 0x0000001122117220 */ /* 0x000fe40000400000 */
[----:B------:R-:W-:Y:S02]  /*3640*/  FFMA.FTZ R16, R23, R16, -0.72134751081466674805 ;  /* 0xbf38aa3b17107423 */ /* 0x000fe40000010010 */
[----:B------:R-:W-:-:S02]  /*3650*/  FMUL R19, R22, R19 ;  /* 0x0000001316137220 */ /* 0x000fc40000400000 */
[----:B------:R-:W-:Y:S02]  /*3660*/  FFMA.FTZ R32, R32, 1.4426950216293334961, R33 ;  /* 0x3fb8aa3b20207823 */ /* 0x000fe40000010021 */
[----:B------:R-:W-:Y:S02]  /*3670*/  FMUL R17, R34, R17 ;  /* 0x0000001122117220 */ /* 0x000fe40000400000 */
[----:B------:R-:W-:Y:S02]  /*3680*/  FMUL R16, R23, R16 ;  /* 0x0000001017107220 */ /* 0x000fe40000400000 */
[----:B------:R-:W-:Y:S02]  /*3690*/  FMUL R19, R22, R19 ;  /* 0x0000001316137220 */ /* 0x000fe40000400000 */
[----:B------:R-:W-:Y:S02]  /*36a0*/  FADD R81, R7, R32 ;  /* 0x0000002007517221 */ /* 0x000fe40000000000 */
[----:B------:R-:W-:-:S02]  /*36b0*/  FFMA.FTZ R17, R34, 1.4426950216293334961, R17 ;  /* 0x3fb8aa3b22117823 */ /* 0x000fc40000010011 */
[----:B------:R-:W-:Y:S01]  /*36c0*/  @P0 FFMA.FTZ R81, R3, R8, +INF ;  /* 0x7f80000003510423 */ /* 0x000fe20000010008 */
[----:B------:R-:W-:Y:S01]  /*36d0*/  @P5 MOV R8, 0x7f800000 ;  /* 0x7f80000000085802 */ /* 0x000fe20000000f00 */
[----:B------:R-:W-:Y:S01]  /*36e0*/  FMUL R16, R23, R16 ;  /* 0x0000001017107220 */ /* 0x000fe20000400000 */
[----:B------:R-:W-:Y:S01]  /*36f0*/  @P4 MOV R3, 0x7f800000 ;  /* 0x7f80000000034802 */ /* 0x000fe20000000f00 */
[----:B------:R-:W-:Y:S01]  /*3700*/  FFMA.FTZ R22, R22, 1.4426950216293334961, R19 ;  /* 0x3fb8aa3b16167823 */ /* 0x000fe20000010013 */
[----:B------:R-:W-:Y:S01]  /*3710*/  FSETP.NEU.AND P0, PT, R6, RZ, PT ;  /* 0x000000ff0600720b */ /* 0x000fe20003f0d000 */
[----:B------:R-:W-:Y:S02]  /*3720*/  @P1 IMAD.MOV.U32 R7, RZ, RZ, 0x7f800000 ;  /* 0x7f800000ff071424 */ /* 0x000fe400078e00ff */
[----:B------:R-:W-:Y:S01]  /*3730*/  FADD R82, R12, R17 ;  /* 0x000000110c527221 */ /* 0x000fe20000000000 */
[----:B------:R-:W-:Y:S01]  /*3740*/  SHF.L.U32 R17, R49, 0x3, RZ ;  /* 0x0000000331117819 */ /* 0x000fe200000006ff */
[----:B------:R-:W-:Y:S01]  /*3750*/  FFMA.FTZ R23, R23, 1.4426950216293334961, R16 ;  /* 0x3fb8aa3b17177823 */ /* 0x000fe20000010010 */
[C---:B------:R-:W-:Y:S01]  /*3760*/  LOP3.LUT R12, R86.reuse, 0x40, RZ, 0x3c, !PT ;  /* 0x00000040560c7812 */ /* 0x040fe200078e3cff */
[----:B------:R-:W-:Y:S01]  /*3770*/  FADD R84, R13, R22 ;  /* 0x000000160d547221 */ /* 0x000fe20000000000 */
[----:B------:R-:W-:Y:S01]  /*3780*/  LOP3.LUT R16, R86, 0x60, RZ, 0x3c, !PT ;  /* 0x0000006056107812 */ /* 0x000fe200078e3cff */
[----:B------:R-:W-:Y:S01]  /*3790*/  @P1 FFMA.FTZ R82, R4, R7, +INF ;  /* 0x7f80000004521423 */ /* 0x000fe20000010007 */
[C---:B------:R-:W-:Y:S01]  /*37a0*/  FSETP.NEU.AND P1, PT, R5.reuse, RZ, PT ;  /* 0x000000ff0500720b */ /* 0x040fe20003f2d000 */
[----:B------:R-:W-:Y:S01]  /*37b0*/  @P5 FFMA.FTZ R84, R5, R8, +INF ;  /* 0x7f80000005545423 */ /* 0x000fe20000010008 */
[C---:B------:R-:W-:Y:S01]  /*37c0*/  SHF.L.U32 R5, R49.reuse, 0x1, RZ ;  /* 0x0000000131057819 */ /* 0x040fe200000006ff */
[C---:B------:R-:W-:Y:S01]  /*37d0*/  IMAD R13, R49.reuse, 0x6, RZ ;  /* 0x00000006310d7824 */ /* 0x040fe200078e02ff */
[-C--:B--2---:R-:W-:Y:S01]  /*37e0*/  LEA R24, P5, R49, R20.reuse, 0x2 ;  /* 0x0000001431187211 */ /* 0x084fe200078a10ff */
[----:B------:R-:W-:Y:S01]  /*37f0*/  FADD R85, R14, R23 ;  /* 0x000000170e557221 */ /* 0x000fe20000000000 */
[----:B------:R-:W-:Y:S01]  /*3800*/  LOP3.LUT R4, R86, 0x20, RZ, 0x3c, !PT ;  /* 0x0000002056047812 */ /* 0x000fe200078e3cff */
[----:B------:R-:W-:Y:S01]  /*3810*/  @P4 FFMA.FTZ R85, R6, R3, +INF ;  /* 0x7f80000006554423 */ /* 0x000fe20000010003 */
[-C--:B------:R-:W-:Y:S01]  /*3820*/  IADD3 R22, P4, R5, R20.reuse, RZ ;  /* 0x0000001405167210 */ /* 0x080fe20007f9e0ff */
[----:B------:R-:W-:Y:S01]  /*3830*/  IMAD R7, R49, 0x3, RZ ;  /* 0x0000000331077824 */ /* 0x000fe200078e02ff */
[-C--:B------:R-:W-:Y:S01]  /*3840*/  IADD3 R26, P6, R13, R20.reuse, RZ ;  /* 0x000000140d1a7210 */ /* 0x080fe20007fde0ff */
[----:B------:R-:W-:Y:S01]  /*3850*/  IMAD R11, R49, 0x5, RZ ;  /* 0x00000005310b7824 */ /* 0x000fe200078e02ff */
[-C--:B------:R-:W-:Y:S01]  /*3860*/  LEA.HI.X.SX32 R25, R5, R21.reuse, 0x1, P5 ;  /* 0x0000001505197211 */ /* 0x080fe200028f0eff */
[----:B------:R-:W-:Y:S01]  /*3870*/  IMAD.SHL.U32 R9, R49, 0x4, RZ ;  /* 0x0000000431097824 */ /* 0x000fe200078e00ff */
[-C--:B------:R-:W-:Y:S01]  /*3880*/  IADD3 R30, P5, R41, R20.reuse, RZ ;  /* 0x00000014291e7210 */ /* 0x080fe20007fbe0ff */
[C---:B------:R-:W-:Y:S01]  /*3890*/  IMAD R59, R49.reuse, 0x12, RZ ;  /* 0x00000012313b7824 */ /* 0x040fe200078e02ff */
[CC--:B------:R-:W-:Y:S01]  /*38a0*/  LEA.HI.X.SX32 R23, R49.reuse, R21.reuse, 0x1, P4 ;  /* 0x0000001531177211 */ /* 0x0c0fe200020f0eff */
[C---:B------:R-:W-:Y:S01]  /*38b0*/  IMAD R69, R49.reuse, 0x16, RZ ;  /* 0x0000001631457824 */ /* 0x040fe200078e02ff */
[CC--:B------:R-:W-:Y:S01]  /*38c0*/  LEA R28, P4, R49.reuse, R20.reuse, 0x3 ;  /* 0x00000014311c7211 */ /* 0x0c0fe200078818ff */
[----:B------:R-:W-:Y:S01]  /*38d0*/  IMAD R15, R49, 0x7, RZ ;  /* 0x00000007310f7824 */ /* 0x000fe200078e02ff */
[-C--:B------:R-:W-:Y:S01]  /*38e0*/  LEA.HI.X.SX32 R27, R7, R21.reuse, 0x1, P6 ;  /* 0x00000015071b7211 */ /* 0x080fe200030f0eff */
[----:B------:R-:W-:Y:S01]  /*38f0*/  BAR.SYNC.DEFER_BLOCKING 0x0 ;  /* 0x0000000000007b1d */ /* 0x000fe20000010000 */
[-C--:B------:R-:W-:Y:S01]  /*3900*/  IADD3 R32, P6, R45, R20.reuse, RZ ;  /* 0x000000142d207210 */ /* 0x080fe20007fde0ff */
[----:B------:R-:W-:Y:S01]  /*3910*/  IMAD R19, R49, 0x9, RZ ;  /* 0x0000000931137824 */ /* 0x000fe200078e02ff */
[-C--:B------:R-:W-:Y:S01]  /*3920*/  LEA.HI.X.SX32 R31, R11, R21.reuse, 0x1, P5 ;  /* 0x000000150b1f7211 */ /* 0x080fe200028f0eff */
[C---:B------:R-:W-:Y:S01]  /*3930*/  IMAD R109, R49.reuse, 0x14, RZ ;  /* 0x00000014316d7824 */ /* 0x040fe200078e02ff */
[CC--:B------:R-:W-:Y:S01]  /*3940*/  LEA R36, P5, R49.reuse, R20.reuse, 0x4 ;  /* 0x0000001431247211 */ /* 0x0c0fe200078a20ff */
[----:B------:R-:W-:Y:S01]  /*3950*/  IMAD R43, R49, 0xb, RZ ;  /* 0x0000000b312b7824 */ /* 0x000fe200078e02ff */
[-C--:B------:R-:W-:Y:S01]  /*3960*/  LEA.HI.X.SX32 R29, R9, R21.reuse, 0x1, P4 ;  /* 0x00000015091d7211 */ /* 0x080fe200020f0eff */
        /* <DEDUP_REMOVED lines=16> */
[----:B------:R-:W0:Y:S01]  /*3a70*/  LDS.128 R8, [R86] ;  /* 0x0000000056087984 */ /* 0x000e220000000c00 */
[-C--:B------:R-:W-:Y:S01]  /*3a80*/  IADD3 R44, P6, R73, R20.reuse, RZ ;  /* 0x00000014492c7210 */ /* 0x080fe20007fde0ff */
[----:B------:R-:W-:Y:S01]  /*3a90*/  IMAD R113, R49, 0x24, RZ ;  /* 0x0000002431717824 */ /* 0x000fe200078e02ff */
[-C--:B------:R-:W-:Y:S01]  /*3aa0*/  LEA.HI.X.SX32 R43, R43, R21.reuse, 0x1, P5 ;  /* 0x000000152b2b7211 */ /* 0x080fe200028f0eff */
[----:B------:R-:W1:Y:S01]  /*3ab0*/  LDS.128 R4, [R4] ;  /* 0x0000000004047984 */ /* 0x000e620000000c00 */
[-C--:B------:R-:W-:Y:S01]  /*3ac0*/  IADD3 R48, P5, R77, R20.reuse, RZ ;  /* 0x000000144d307210 */ /* 0x080fe20007fbe0ff */
[----:B------:R-:W-:Y:S01]  /*3ad0*/  IMAD R61, R49, 0x13, RZ ;  /* 0x00000013313d7824 */ /* 0x000fe200078e02ff */
[-C--:B------:R-:W-:Y:S01]  /*3ae0*/  LEA.HI.X.SX32 R41, R41, R21.reuse, 0x1, P4 ;  /* 0x0000001529297211 */ /* 0x080fe200020f0eff */
[----:B------:R-:W2:Y:S01]  /*3af0*/  LDS.128 R12, [R12] ;  /* 0x000000000c0c7984 */ /* 0x000ea20000000c00 */
[C---:B------:R-:W-:Y:S01]  /*3b00*/  IMAD R115, R49.reuse, 0x26, RZ ;  /* 0x0000002631737824 */ /* 0x040fe200078e02ff */
[CC--:B------:R-:W-:Y:S01]  /*3b10*/  LEA R46, P4, R49.reuse, R20.reuse, 0x5 ;  /* 0x00000014312e7211 */ /* 0x0c0fe200078828ff */
[----:B------:R-:W-:Y:S01]  /*3b20*/  IMAD R117, R49, 0x28, RZ ;  /* 0x0000002831757824 */ /* 0x000fe200078e02ff */
[-C--:B------:R-:W-:Y:S01]  /*3b30*/  LEA.HI.X.SX32 R45, R45, R21.reuse, 0x1, P6 ;  /* 0x000000152d2d7211 */ /* 0x080fe200030f0eff */
[C---:B------:R-:W-:Y:S01]  /*3b40*/  IMAD R63, R49.reuse, 0x15, RZ ;  /* 0x00000015313f7824 */ /* 0x040fe200078e02ff */
[----:B------:R-:W3:Y:S01]  /*3b50*/  LDS.128 R16, [R16] ;  /* 0x0000000010107984 */ /* 0x000ee20000000c00 */
[----:B------:R-:W-:Y:S01]  /*3b60*/  IMAD R119, R49, 0x2a, RZ ;  /* 0x0000002a31777824 */ /* 0x000fe200078e02ff */
[-C--:B------:R-:W-:Y:S01]  /*3b70*/  IADD3 R50, P6, R91, R20.reuse, RZ ;  /* 0x000000145b327210 */ /* 0x080fe20007fde0ff */
[C---:B------:R-:W-:Y:S01]  /*3b80*/  IMAD R121, R49.reuse, 0x2c, RZ ;  /* 0x0000002c31797824 */ /* 0x040fe200078e02ff */
[----:B------:R-:W-:Y:S01]  /*3b90*/  FSEL R84, R84, -INF , P1 ;  /* 0xff80000054547808 */ /* 0x000fe20000800000 */
[----:B------:R-:W-:Y:S01]  /*3ba0*/  IMAD R71, R49, 0x17, RZ ;  /* 0x0000001731477824 */ /* 0x000fe200078e02ff */
[----:B------:R-:W-:Y:S01]  /*3bb0*/  LEA.HI.X.SX32 R51, R51, R21, 0x1, P6 ;  /* 0x0000001533337211 */ /* 0x000fe200030f0eff */
[----:B------:R-:W-:Y:S01]  /*3bc0*/  IMAD R123, R49, 0x2e, RZ ;  /* 0x0000002e317b7824 */ /* 0x000fe200078e02ff */
[----:B------:R-:W-:Y:S01]  /*3bd0*/  IADD3 R54, P6, R111, R20, RZ ;  /* 0x000000146f367210 */ /* 0x000fe20007fde0ff */
[----:B------:R-:W-:Y:S01]  /*3be0*/  IMAD R107, R49, 0x30, RZ ;  /* 0x00000030316b7824 */ /* 0x000fe200078e02ff */
[----:B------:R-:W-:Y:S01]  /*3bf0*/  FSEL R85, R85, -INF , P0 ;  /* 0xff80000055557808 */ /* 0x000fe20000000000 */
[----:B------:R-:W-:-:S02]  /*3c00*/  IMAD R75, R49, 0x19, RZ ;  /* 0x00000019314b7824 */ /* 0x000fc400078e02ff */
[C---:B------:R-:W-:Y:S02]  /*3c10*/  IMAD R105, R49.reuse, 0x32, RZ ;  /* 0x0000003231697824 */ /* 0x040fe400078e02ff */
[C---:B------:R-:W-:Y:S02]  /*3c20*/  IMAD R103, R49.reuse, 0x34, RZ ;  /* 0x0000003431677824 */ /* 0x040fe400078e02ff */
[C---:B------:R-:W-:Y:S02]  /*3c30*/  IMAD R79, R49.reuse, 0x1b, RZ ;  /* 0x0000001b314f7824 */ /* 0x040fe400078e02ff */
[C---:B------:R-:W-:Y:S02]  /*3c40*/  IMAD R101, R49.reuse, 0x36, RZ ;  /* 0x0000003631657824 */ /* 0x040fe400078e02ff */
[C---:B------:R-:W-:Y:S02]  /*3c50*/  IMAD R99, R49.reuse, 0x38, RZ ;  /* 0x0000003831637824 */ /* 0x040fe400078e02ff */
[----:B------:R-:W-:-:S02]  /*3c60*/  IMAD R87, R49, 0x1d, RZ ;  /* 0x0000001d31577824 */ /* 0x000fc400078e02ff */
[C---:B------:R-:W-:Y:S01]  /*3c70*/  IMAD R97, R49.reuse, 0x3a, RZ ;  /* 0x0000003a31617824 */ /* 0x040fe200078e02ff */
[----:B0-----:R1:W-:Y:S01]  /*3c80*/  STG.E.U16 [R20.64], R8 ;  /* 0x0000000814007986 */ /* 0x0013e2000c101506 */
[C---:B------:R-:W-:Y:S02]  /*3c90*/  IMAD R95, R49.reuse, 0x3c, RZ ;  /* 0x0000003c315f7824 */ /* 0x040fe400078e02ff */
[C---:B------:R-:W-:Y:S02]  /*3ca0*/  IMAD R89, R49.reuse, 0x1f, RZ ;  /* 0x0000001f31597824 */ /* 0x040fe400078e02ff */
[----:B------:R-:W-:Y:S01]  /*3cb0*/  IMAD R93, R49, 0x3e, RZ ;  /* 0x0000003e315d7824 */ /* 0x000fe200078e02ff */
[-C--:B------:R-:W-:Y:S01]  /*3cc0*/  LEA.HI.X.SX32 R49, R47, R21.reuse, 0x1, P5 ;  /* 0x000000152f317211 */ /* 0x080fe200028f0eff */
[----:B------:R-:W-:Y:S01]  /*3cd0*/  FFMA R84, R84, 0.69314718246459960938, R67 ;  /* 0x3f31721854547823 */ /* 0x000fe20000000043 */
[----:B------:R-:W-:Y:S01]  /*3ce0*/  IADD3 R52, P5, R3, R20, RZ ;  /* 0x0000001403347210 */ /* 0x000fe20007fbe0ff */
[----:B------:R-:W-:Y:S01]  /*3cf0*/  FFMA R85, R85, 0.69314718246459960938, R66 ;  /* 0x3f31721855557823 */ /* 0x000fe20000000042 */
[----:B------:R-:W-:-:S02]  /*3d00*/  LEA.HI.X.SX32 R47, R55, R21, 0x1, P4 ;  /* 0x00000015372f7211 */ /* 0x000fc400020f0eff */
[-C--:B------:R-:W-:Y:S02]  /*3d10*/  LEA.HI.X.SX32 R53, R53, R21.reuse, 0x1, P5 ;  /* 0x0000001535357211 */ /* 0x080fe400028f0eff */
[-C--:B------:R-:W-:Y:S02]  /*3d20*/  IADD3 R56, P5, R113, R20.reuse, RZ ;  /* 0x0000001471387210 */ /* 0x080fe40007fbe0ff */
[-C--:B------:R-:W-:Y:S02]  /*3d30*/  IADD3 R58, P4, R115, R20.reuse, RZ ;  /* 0x00000014733a7210 */ /* 0x080fe40007f9e0ff */
[-C--:B------:R-:W-:Y:S02]  /*3d40*/  LEA.HI.X.SX32 R55, R57, R21.reuse, 0x1, P6 ;  /* 0x0000001539377211 */ /* 0x080fe400030f0eff */
[----:B------:R-:W-:Y:S02]  /*3d50*/  LEA.HI.X.SX32 R57, R59, R21, 0x1, P5 ;  /* 0x000000153b397211 */ /* 0x000fe400028f0eff */
[----:B------:R-:W-:-:S02]  /*3d60*/  IADD3 R62, P5, R119, R20, RZ ;  /* 0x00000014773e7210 */ /* 0x000fc40007fbe0ff */
[-C--:B------:R-:W-:Y:S02]  /*3d70*/  LEA.HI.X.SX32 R59, R61, R21.reuse, 0x1, P4 ;  /* 0x000000153d3b7211 */ /* 0x080fe400020f0eff */
[-C--:B------:R-:W-:Y:S02]  /*3d80*/  IADD3 R60, P6, R117, R20.reuse, RZ ;  /* 0x00000014753c7210 */ /* 0x080fe40007fde0ff */
[-C--:B------:R-:W-:Y:S02]  /*3d90*/  IADD3 R68, P4, R121, R20.reuse, RZ ;  /* 0x0000001479447210 */ /* 0x080fe40007f9e0ff */
[-C--:B------:R-:W-:Y:S02]  /*3da0*/  LEA.HI.X.SX32 R63, R63, R21.reuse, 0x1, P5 ;  /* 0x000000153f3f7211 */ /* 0x080fe400028f0eff */
[----:B------:R-:W-:Y:S02]  /*3db0*/  IADD3 R72, P5, R107, R20, RZ ;  /* 0x000000146b487210 */ /* 0x000fe40007fbe0ff */
[----:B------:R-:W-:-:S02]  /*3dc0*/  LEA.HI.X.SX32 R61, R109, R21, 0x1, P6 ;  /* 0x000000156d3d7211 */ /* 0x000fc400030f0eff */
        /* <DEDUP_REMOVED lines=14> */
[----:B------:R-:W-:Y:S02]  /*3eb0*/  IADD3 R86, P4, R93, R20, RZ ;  /* 0x000000145d567210 */ /* 0x000fe40007f9e0ff */
[-C--:B------:R-:W-:Y:S02]  /*3ec0*/  LEA.HI.X.SX32 R93, R3, R21.reuse, 0x1, P5 ;  /* 0x00000015035d7211 */ /* 0x080fe400028f0eff */
[----:B------:R-:W-:Y:S02]  /*3ed0*/  PRMT R3, R8, 0x7632, R3 ;  /* 0x0000763208037816 */ /* 0x000fe40000000003 */
[----:B------:R-:W-:-:S02]  /*3ee0*/  LEA.HI.X.SX32 R95, R87, R21, 0x1, P6 ;  /* 0x00000015575f7211 */ /* 0x000fc400030f0eff */
[----:B------:R-:W-:Y:S01]  /*3ef0*/  LEA.HI.X.SX32 R87, R89, R21, 0x1, P4 ;  /* 0x0000001559577211 */ /* 0x000fe200020f0eff */
[----:B------:R2:W-:Y:S01]  /*3f00*/  STG.E.U16 [R22.64], R3 ;  /* 0x0000000316007986 */ /* 0x0005e2000c101506 */
[----:B-1----:R-:W-:Y:S02]  /*3f10*/  PRMT R21, R4, 0x7632, R21 ;  /* 0x0000763204157816 */ /* 0x002fe40000000015 */
[C---:B------:R-:W-:Y:S01]  /*3f20*/  SHF.L.U32 R8, R83.reuse, 0x2, RZ ;  /* 0x0000000253087819 */ /* 0x040fe200000006ff */
[----:B------:R3:W-:Y:S01]  /*3f30*/  STG.E.U16 [R24.64], R4 ;  /* 0x0000000418007986 */ /* 0x0007e2000c101506 */
[----:B------:R-:W-:-:S03]  /*3f40*/  IMAD.HI R83, R83, 0x4, RZ ;  /* 0x0000000453537827 */ /* 0x000fc600078e02ff */
[----:B------:R0:W-:Y:S01]  /*3f50*/  STG.E.U16 [R26.64], R21 ;  /* 0x000000151a007986 */ /* 0x0001e2000c101506 */
[----:B--2---:R-:W-:-:S03]  /*3f60*/  PRMT R23, R12, 0x7632, R23 ;  /* 0x000076320c177816 */ /* 0x004fc60000000017 */
[----:B------:R1:W-:Y:S01]  /*3f70*/  STG.E.U16 [R28.64], R12 ;  /* 0x0000000c1c007986 */ /* 0x0003e2000c101506 */
[----:B------:R-:W-:Y:S02]  /*3f80*/  PRMT R3, R5, 0x7632, R3 ;  /* 0x0000763205037816 */ /* 0x000fe40000000003 */
[----:B---3--:R-:W-:Y:S01]  /*3f90*/  PRMT R25, R16, 0x7632, R25 ;  /* 0x0000763210197816 */ /* 0x008fe20000000019 */
[----:B------:R2:W-:Y:S01]  /*3fa0*/  STG.E.U16 [R30.64], R23 ;  /* 0x000000171e007986 */ /* 0x0005e2000c101506 */
[----:B------:R-:W-:Y:S02]  /*3fb0*/  PRMT R24, R13, 0x7632, R24 ;  /* 0x000076320d187816 */ /* 0x000fe40000000018 */
[----:B0-----:R-:W-:Y:S01]  /*3fc0*/  PRMT R27, R9, 0x7632, R27 ;  /* 0x00007632091b7816 */ /* 0x001fe2000000001b */
[----:B------:R-:W-:Y:S01]  /*3fd0*/  STG.E.U16 [R32.64], R16 ;  /* 0x0000001020007986 */ /* 0x000fe2000c101506 */
[----:B------:R-:W-:Y:S02]  /*3fe0*/  PRMT R26, R17, 0x7632, R26 ;  /* 0x00007632111a7816 */ /* 0x000fe4000000001a */
[----:B------:R-:W-:Y:S01]  /*3ff0*/  PRMT R4, R10, 0x7632, R4 ;  /* 0x000076320a047816 */ /* 0x000fe20000000004 */
[----:B------:R0:W-:Y:S01]  /*4000*/  STG.E.U16 [R34.64], R25 ;  /* 0x0000001922007986 */ /* 0x0001e2000c101506 */
[----:B-1----:R-:W-:-:S03]  /*4010*/  PRMT R29, R6, 0x7632, R29 ;  /* 0x00007632061d7816 */ /* 0x002fc6000000001d */
[----:B------:R1:W-:Y:S01]  /*4020*/  STG.E.U16 [R36.64], R9 ;  /* 0x0000000924007986 */ /* 0x0003e2000c101506 */
[----:B--2---:R-:W-:-:S03]  /*4030*/  PRMT R31, R14, 0x7632, R31 ;  /* 0x000076320e1f7816 */ /* 0x004fc6000000001f */
[----:B------:R2:W-:Y:S04]  /*4040*/  STG.E.U16 [R38.64], R27 ;  /* 0x0000001b26007986 */ /* 0x0005e8000c101506 */
[----:B------:R-:W-:Y:S01]  /*4050*/  STG.E.U16 [R40.64], R5 ;  /* 0x0000000528007986 */ /* 0x000fe2000c101506 */
[----:B0-----:R-:W-:-:S03]  /*4060*/  PRMT R35, R18, 0x7632, R35 ;  /* 0x0000763212237816 */ /* 0x001fc60000000023 */
[----:B------:R0:W-:Y:S01]  /*4070*/  STG.E.U16 [R42.64], R3 ;  /* 0x000000032a007986 */ /* 0x0001e2000c101506 */
[----:B-1----:R-:W-:-:S03]  /*4080*/  PRMT R37, R11, 0x7632, R37 ;  /* 0x000076320b257816 */ /* 0x002fc60000000025 */
[----:B------:R-:W-:Y:S01]  /*4090*/  STG.E.U16 [R44.64], R13 ;  /* 0x0000000d2c007986 */ /* 0x000fe2000c101506 */
[----:B--2---:R-:W-:-:S03]  /*40a0*/  PRMT R39, R7, 0x7632, R39 ;  /* 0x0000763207277816 */ /* 0x004fc60000000027 */
[----:B------:R-:W-:Y:S04]  /*40b0*/  STG.E.U16 [R48.64], R24 ;  /* 0x0000001830007986 */ /* 0x000fe8000c101506 */
[----:B------:R-:W-:Y:S01]  /*40c0*/  STG.E.U16 [R50.64], R17 ;  /* 0x0000001132007986 */ /* 0x000fe2000c101506 */
[----:B0-----:R-:W-:Y:S02]  /*40d0*/  PRMT R43, R19, 0x7632, R43 ;  /* 0x00007632132b7816 */ /* 0x001fe4000000002b */
[----:B------:R-:W-:Y:S01]  /*40e0*/  FSEL R3, R82, -INF , P2 ;  /* 0xff80000052037808 */ /* 0x000fe20001000000 */
[----:B------:R-:W-:Y:S04]  /*40f0*/  STG.E.U16 [R52.64], R26 ;  /* 0x0000001a34007986 */ /* 0x000fe8000c101506 */
[----:B------:R0:W-:Y:S01]  /*4100*/  STG.E.U16 [R46.64], R10 ;  /* 0x0000000a2e007986 */ /* 0x0001e2000c101506 */
[----:B------:R-:W-:Y:S01]  /*4110*/  FFMA R5, R3, 0.69314718246459960938, R64 ;  /* 0x3f31721803057823 */ /* 0x000fe20000000040 */
[----:B------:R-:W-:-:S02]  /*4120*/  SHF.L.U32 R3, R2, 0x2, RZ ;  /* 0x0000000202037819 */ /* 0x000fc400000006ff */
[----:B------:R1:W-:Y:S04]  /*4130*/  STG.E.U16 [R54.64], R4 ;  /* 0x0000000436007986 */ /* 0x0003e8000c101506 */
[----:B------:R2:W-:Y:S04]  /*4140*/  STG.E.U16 [R56.64], R6 ;  /* 0x0000000638007986 */ /* 0x0005e8000c101506 */
[----:B------:R-:W-:Y:S01]  /*4150*/  STG.E.U16 [R58.64], R29 ;  /* 0x0000001d3a007986 */ /* 0x000fe2000c101506 */
[----:B0-----:R-:W-:-:S03]  /*4160*/  PRMT R47, R15, 0x7632, R47 ;  /* 0x000076320f2f7816 */ /* 0x001fc6000000002f */
[----:B------:R-:W-:Y:S01]  /*4170*/  STG.E.U16 [R60.64], R14 ;  /* 0x0000000e3c007986 */ /* 0x000fe2000c101506 */
[----:B-1----:R-:W-:-:S03]  /*4180*/  FSEL R4, R81, -INF , P3 ;  /* 0xff80000051047808 */ /* 0x002fc60001800000 */
[----:B------:R-:W-:Y:S01]  /*4190*/  STG.E.U16 [R62.64], R31 ;  /* 0x0000001f3e007986 */ /* 0x000fe2000c101506 */
[----:B--2---:R-:W-:Y:S01]  /*41a0*/  IMAD.HI R6, R2, 0x4, RZ ;  /* 0x0000000402067827 */ /* 0x004fe200078e02ff */
[----:B------:R-:W-:Y:S02]  /*41b0*/  IADD3 R2, P0, P1, R8, c[0x0][0x180], R3 ;  /* 0x0000600008027a10 */ /* 0x000fe4000791e003 */
[----:B------:R-:W-:Y:S01]  /*41c0*/  STG.E.U16 [R68.64], R18 ;  /* 0x0000001244007986 */ /* 0x000fe2000c101506 */
[----:B------:R-:W-:Y:S01]  /*41d0*/  FFMA R4, R4, 0.69314718246459960938, R65 ;  /* 0x3f31721804047823 */ /* 0x000fe20000000041 */
[----:B------:R-:W-:Y:S02]  /*41e0*/  IADD3.X R3, R83, c[0x0][0x184], R6, P0, P1 ;  /* 0x0000610053037a10 */ /* 0x000fe400007e2406 */
[----:B------:R-:W-:Y:S04]  /*41f0*/  STG.E.U16 [R70.64], R35 ;  /* 0x0000002346007986 */ /* 0x000fe8000c101506 */
        /* <DEDUP_REMOVED lines=8> */
[----:B------:R-:W-:Y:S06]  /*4280*/  BAR.SYNC.DEFER_BLOCKING 0x0 ;  /* 0x0000000000007b1d */ /* 0x000fec0000010000 */
[----:B------:R-:W-:Y:S04]  /*4290*/  STS.64 [R80], R4 ;  /* 0x0000000450007388 */ /* 0x000fe80000000a00 */
[----:B------:R-:W-:Y:S04]  /*42a0*/  STS.64 [R80+0x200], R84 ;  /* 0x0002005450007388 */ /* 0x000fe80000000a00 */
[----:B------:R-:W-:Y:S06]  /*42b0*/  BAR.SYNC.DEFER_BLOCKING 0x0 ;  /* 0x0000000000007b1d */ /* 0x000fec0000010000 */
[----:B------:R-:W0:Y:S04]  /*42c0*/  LDS R7, [R0] ;  /* 0x0000000000077984 */ /* 0x000e280000000800 */
[----:B0-----:R-:W-:Y:S01]  /*42d0*/  STG.E [R2.64], R7 ;  /* 0x0000000702007986 */ /* 0x001fe2000c101906 */
[----:B------:R-:W-:Y:S05]  /*42e0*/  EXIT ;  /* 0x000000000000794d */ /* 0x000fea0003800000 */
.L_x_2:
[----:B------:R-:W-:-:S00]  /*42f0*/  BRA `(.L_x_2) ;  /* 0xfffffff000007947 */ /* 0x000fc0000383ffff */
[----:B------:R-:W-:-:S00]  /*4300*/  NOP ;  /* 0x0000000000007918 */ /* 0x000fc00000000000 */
[----:B------:R-:W-:-:S00]  /*4310*/  NOP ;  /* 0x0000000000007918 */ /* 0x000fc00000000000 */
[----:B------:R-:W-:-:S00]  /*4320*/  NOP ;  /* 0x0000000000007918 */ /* 0x000fc00000000000 */
[----:B------:R-:W-:-:S00]  /*4330*/  NOP ;  /* 0x0000000000007918 */ /* 0x000fc00000000000 */
[----:B------:R-:W-:-:S00]  /*4340*/  NOP ;  /* 0x0000000000007918 */ /* 0x000fc00000000000 */
[----:B------:R-:W-:-:S00]  /*4350*/  NOP ;  /* 0x0000000000007918 */ /* 0x000fc00000000000 */
[----:B------:R-:W-:-:S00]  /*4360*/  NOP ;  /* 0x0000000000007918 */ /* 0x000fc00000000000 */
[----:B------:R-:W-:-:S00]  /*4370*/  NOP ;  /* 0x0000000000007918 */ /* 0x000fc00000000000 */
.L_x_3:


//--------------------- .nv.global.init           --------------------------
	.section	.nv.global.init,"aw",@progbits
.nv.global.init:
	.type		_$_str,@object
	.size		_$_str,(.L_0 - _$_str)
_$_str:
        /*0000*/ 	.byte	0x5f, 0x5f, 0x43, 0x55, 0x44, 0x41, 0x5f, 0x46, 0x54, 0x5a, 0x00
.L_0:


//--------------------- .nv.shared.attn_fwd       --------------------------
	.section	.nv.shared.attn_fwd,"aw",@nobits
	.sectionflags	@""
	.align	16
